// auto-generated by cutlass_sweep.epilogue — config: {"arch": "sm_90", "cluster_m": 1, "cluster_n": 1, "dtype": "e4m3", "fusion": "bias", "tile_k": 64, "tile_m": 256, "tile_n": 64}
#include "cutlass/cutlass.h"
#include "cutlass/gemm/collective/collective_builder.hpp"
#include "cutlass/gemm/device/gemm_universal_adapter.h"
#include "cutlass/gemm/kernel/gemm_universal.hpp"
#include "cutlass/epilogue/collective/collective_builder.hpp"
#include "cutlass/epilogue/fusion/operations.hpp"
#include "cutlass/epilogue/thread/activation.h"

using Elem = cutlass::float_e4m3_t;
using Acc  = float;
using TileShape    = cute::Shape<cute::_256, cute::_64, cute::_64>;
using ClusterShape = cute::Shape<cute::_1, cute::_1, cute::_1>;
using FusionOp     = cutlass::epilogue::fusion::LinCombPerRowBias<Elem, Acc>;

using CollectiveEpilogue = typename cutlass::epilogue::collective::CollectiveBuilder<
    cutlass::arch::Sm90, cutlass::arch::OpClassTensorOp,
    TileShape, ClusterShape,
    cutlass::epilogue::collective::EpilogueTileAuto,
    Acc, Acc,
    Elem, cutlass::layout::RowMajor, 128 / cutlass::sizeof_bits<Elem>::value,
    Elem, cutlass::layout::RowMajor, 128 / cutlass::sizeof_bits<Elem>::value,
    cutlass::epilogue::TmaWarpSpecializedCooperative,
    FusionOp
  >::CollectiveOp;

using CollectiveMainloop = typename cutlass::gemm::collective::CollectiveBuilder<
    cutlass::arch::Sm90, cutlass::arch::OpClassTensorOp,
    Elem, cutlass::layout::RowMajor, 128 / cutlass::sizeof_bits<Elem>::value,
    Elem, cutlass::layout::ColumnMajor, 128 / cutlass::sizeof_bits<Elem>::value,
    Acc,
    TileShape, ClusterShape,
    cutlass::gemm::collective::StageCountAutoCarveout<
        static_cast<int>(sizeof(typename CollectiveEpilogue::SharedStorage))>,
    cutlass::gemm::KernelTmaWarpSpecializedCooperative
  >::CollectiveOp;

using GemmKernel = cutlass::gemm::kernel::GemmUniversal<
    cute::Shape<int,int,int,int>, CollectiveMainloop, CollectiveEpilogue>;
using Gemm = cutlass::gemm::device::GemmUniversalAdapter<GemmKernel>;

auto* _anchor = &cutlass::device_kernel<GemmKernel>;


// ===== COMPILED SASS (sm_90a) =====

	.target	sm_90a

	.elftype	@"ET_EXEC"


//--------------------- .note.nv.tkinfo           --------------------------
	.section	.note.nv.tkinfo,"",@"SHT_NOTE"
	.sectionflags	@"SHF_NOTE_NV_TKINFO"
	.tkinfo
        /*0018*/ 	.word	0x00000002
        /*0030*/ 	.string	""
        /*0030*/ 	.string	"ptxas"
        /*0030*/ 	.string	"Cuda compilation tools, release 13.0, V13.0.88"
        /*0030*/ 	.string	"Build cuda_13.0.r13.0/compiler.36424714_0"
        /*0030*/ 	.string	"-arch sm_90a -m 64 "



//--------------------- .note.nv.cuinfo           --------------------------
	.section	.note.nv.cuinfo,"",@"SHT_NOTE"
	.sectionflags	@"SHF_NOTE_NV_CUINFO"
        /*0018*/ 	.short	0x0002
        /*001a*/ 	.short	0x005a
        /*001c*/ 	.short	0x0082
	.zero		2


//--------------------- .nv.info                  --------------------------
	.section	.nv.info,"",@"SHT_CUDA_INFO"
	.align	4


	//----- nvinfo : EIATTR_REGCOUNT
	.align		4
        /*0000*/ 	.byte	0x04, 0x2f
        /*0002*/ 	.short	(.L_16 - .L_15)
	.align		4
.L_15:
        /*0004*/ 	.word	index@(_ZN7cutlass13device_kernelINS_4gemm6kernel13GemmUniversalIN4cute5tupleIJiiiiEEENS1_10collective13CollectiveMmaINS1_37MainloopSm90TmaGmmaWarpSpecializedFP8ILi10ENS5_IJNS4_1CILi1EEESB_SB_EEENS1_35KernelTmaWarpSpecializedCooperativeEEENS5_IJNSA_ILi256EEENSA_ILi64EEESG_EEENS_12float_e4m3_tENS5_IJlSB_lEEESI_SJ_NS4_8TiledMMAINS4_8MMA_AtomIJNS4_4SM904GMMA30MMA_64x64x32_F32E4M3E4M3_SS_TNILNSN_7ScaleInE1ELSP_1EEEEEENS4_6LayoutINS5_IJNSA_ILi2EEESB_SB_EEENS5_IJSB_NSA_ILi0EEESV_EEEEENS5_IJNS4_10UnderscoreESY_SY_EEEEENS4_13SM90_TMA_LOADENS4_14ComposedLayoutINS4_7SwizzleILi2ELi4ELi3EEENS4_18smem_ptr_flag_bitsILi8EEENSS_INS5_IJNSA_ILi8EEESG_EEENS5_IJSG_SB_EEEEEEEvNS4_8identityES11_S1B_vS1C_EENS_8epilogue10collective18CollectiveEpilogueINS1E_22Sm90TmaWarpSpecializedILi4ELi2ELi16ELb0ELb0EEEJSH_NS5_IJNSA_ILi128EEENSA_ILi32EEEEEESI_SJ_SI_SJ_NS1E_6fusion15FusionCallbacksIS1I_NS1M_17LinCombPerRowBiasISI_fSI_SI_fLi16ELNS_15FloatRoundStyleE2EEESH_S1L_JEEES11_NS12_INS13_ILi1ELi4ELi3EEES16_NSS_INS5_IJS17_S1K_EEENS5_IJS1K_SB_EEEEEEENS4_39AutoVectorizingCopyWithAssumedAlignmentILi128EEENS4_14SM90_TMA_STOREES1W_S1Y_NS4_9Copy_AtomIJNS4_17SM90_U32x4_STSM_NENS_6half_tEEEEvEEEvvEEEEvNT_6ParamsE)
        /*0008*/ 	.word	0x000000a8


	//----- nvinfo : EIATTR_FRAME_SIZE
	.align		4
.L_16:
        /*000c*/ 	.byte	0x04, 0x11
        /*000e*/ 	.short	(.L_18 - .L_17)
	.align		4
.L_17:
        /*0010*/ 	.word	index@(_ZN7cutlass13device_kernelINS_4gemm6kernel13GemmUniversalIN4cute5tupleIJiiiiEEENS1_10collective13CollectiveMmaINS1_37MainloopSm90TmaGmmaWarpSpecializedFP8ILi10ENS5_IJNS4_1CILi1EEESB_SB_EEENS1_35KernelTmaWarpSpecializedCooperativeEEENS5_IJNSA_ILi256EEENSA_ILi64EEESG_EEENS_12float_e4m3_tENS5_IJlSB_lEEESI_SJ_NS4_8TiledMMAINS4_8MMA_AtomIJNS4_4SM904GMMA30MMA_64x64x32_F32E4M3E4M3_SS_TNILNSN_7ScaleInE1ELSP_1EEEEEENS4_6LayoutINS5_IJNSA_ILi2EEESB_SB_EEENS5_IJSB_NSA_ILi0EEESV_EEEEENS5_IJNS4_10UnderscoreESY_SY_EEEEENS4_13SM90_TMA_LOADENS4_14ComposedLayoutINS4_7SwizzleILi2ELi4ELi3EEENS4_18smem_ptr_flag_bitsILi8EEENSS_INS5_IJNSA_ILi8EEESG_EEENS5_IJSG_SB_EEEEEEEvNS4_8identityES11_S1B_vS1C_EENS_8epilogue10collective18CollectiveEpilogueINS1E_22Sm90TmaWarpSpecializedILi4ELi2ELi16ELb0ELb0EEEJSH_NS5_IJNSA_ILi128EEENSA_ILi32EEEEEESI_SJ_SI_SJ_NS1E_6fusion15FusionCallbacksIS1I_NS1M_17LinCombPerRowBiasISI_fSI_SI_fLi16ELNS_15FloatRoundStyleE2EEESH_S1L_JEEES11_NS12_INS13_ILi1ELi4ELi3EEES16_NSS_INS5_IJS17_S1K_EEENS5_IJS1K_SB_EEEEEEENS4_39AutoVectorizingCopyWithAssumedAlignmentILi128EEENS4_14SM90_TMA_STOREES1W_S1Y_NS4_9Copy_AtomIJNS4_17SM90_U32x4_STSM_NENS_6half_tEEEEvEEEvvEEEEvNT_6ParamsE)
        /*0014*/ 	.word	0x00000000


	//----- nvinfo : EIATTR_MIN_STACK_SIZE
	.align		4
.L_18:
        /*0018*/ 	.byte	0x04, 0x12
        /*001a*/ 	.short	(.L_20 - .L_19)
	.align		4
.L_19:
        /*001c*/ 	.word	index@(_ZN7cutlass13device_kernelINS_4gemm6kernel13GemmUniversalIN4cute5tupleIJiiiiEEENS1_10collective13CollectiveMmaINS1_37MainloopSm90TmaGmmaWarpSpecializedFP8ILi10ENS5_IJNS4_1CILi1EEESB_SB_EEENS1_35KernelTmaWarpSpecializedCooperativeEEENS5_IJNSA_ILi256EEENSA_ILi64EEESG_EEENS_12float_e4m3_tENS5_IJlSB_lEEESI_SJ_NS4_8TiledMMAINS4_8MMA_AtomIJNS4_4SM904GMMA30MMA_64x64x32_F32E4M3E4M3_SS_TNILNSN_7ScaleInE1ELSP_1EEEEEENS4_6LayoutINS5_IJNSA_ILi2EEESB_SB_EEENS5_IJSB_NSA_ILi0EEESV_EEEEENS5_IJNS4_10UnderscoreESY_SY_EEEEENS4_13SM90_TMA_LOADENS4_14ComposedLayoutINS4_7SwizzleILi2ELi4ELi3EEENS4_18smem_ptr_flag_bitsILi8EEENSS_INS5_IJNSA_ILi8EEESG_EEENS5_IJSG_SB_EEEEEEEvNS4_8identityES11_S1B_vS1C_EENS_8epilogue10collective18CollectiveEpilogueINS1E_22Sm90TmaWarpSpecializedILi4ELi2ELi16ELb0ELb0EEEJSH_NS5_IJNSA_ILi128EEENSA_ILi32EEEEEESI_SJ_SI_SJ_NS1E_6fusion15FusionCallbacksIS1I_NS1M_17LinCombPerRowBiasISI_fSI_SI_fLi16ELNS_15FloatRoundStyleE2EEESH_S1L_JEEES11_NS12_INS13_ILi1ELi4ELi3EEES16_NSS_INS5_IJS17_S1K_EEENS5_IJS1K_SB_EEEEEEENS4_39AutoVectorizingCopyWithAssumedAlignmentILi128EEENS4_14SM90_TMA_STOREES1W_S1Y_NS4_9Copy_AtomIJNS4_17SM90_U32x4_STSM_NENS_6half_tEEEEvEEEvvEEEEvNT_6ParamsE)
        /*0020*/ 	.word	0x00000000
.L_20:


//--------------------- .nv.compat                --------------------------
	.section	.nv.compat,"",@"SHT_CUDA_COMPAT_INFO"
	.align	4
        /*0000*/ 	.byte	0x02, 0x09, 0x01, 0x00, 0x02, 0x02, 0x04, 0x00, 0x02, 0x05, 0x05, 0x00, 0x03, 0x07, 0x01, 0x01
        /*0010*/ 	.byte	0x02, 0x03, 0x01, 0x00, 0x02, 0x06, 0x01, 0x00, 0x04, 0x0b, 0x08, 0x00, 0x00, 0x00, 0x00, 0x00
        /*0020*/ 	.byte	0x00, 0x00, 0x00, 0x00


//--------------------- .nv.info._ZN7cutlass13device_kernelINS_4gemm6kernel13GemmUniversalIN4cute5tupleIJiiiiEEENS1_10collective13CollectiveMmaINS1_37MainloopSm90TmaGmmaWarpSpecializedFP8ILi10ENS5_IJNS4_1CILi1EEESB_SB_EEENS1_35KernelTmaWarpSpecializedCooperativeEEENS5_IJNSA_ILi256EEENSA_ILi64EEESG_EEENS_12float_e4m3_tENS5_IJlSB_lEEESI_SJ_NS4_8TiledMMAINS4_8MMA_AtomIJNS4_4SM904GMMA30MMA_64x64x32_F32E4M3E4M3_SS_TNILNSN_7ScaleInE1ELSP_1EEEEEENS4_6LayoutINS5_IJNSA_ILi2EEESB_SB_EEENS5_IJSB_NSA_ILi0EEESV_EEEEENS5_IJNS4_10UnderscoreESY_SY_EEEEENS4_13SM90_TMA_LOADENS4_14ComposedLayoutINS4_7SwizzleILi2ELi4ELi3EEENS4_18smem_ptr_flag_bitsILi8EEENSS_INS5_IJNSA_ILi8EEESG_EEENS5_IJSG_SB_EEEEEEEvNS4_8identityES11_S1B_vS1C_EENS_8epilogue10collective18CollectiveEpilogueINS1E_22Sm90TmaWarpSpecializedILi4ELi2ELi16ELb0ELb0EEEJSH_NS5_IJNSA_ILi128EEENSA_ILi32EEEEEESI_SJ_SI_SJ_NS1E_6fusion15FusionCallbacksIS1I_NS1M_17LinCombPerRowBiasISI_fSI_SI_fLi16ELNS_15FloatRoundStyleE2EEESH_S1L_JEEES11_NS12_INS13_ILi1ELi4ELi3EEES16_NSS_INS5_IJS17_S1K_EEENS5_IJS1K_SB_EEEEEEENS4_39AutoVectorizingCopyWithAssumedAlignmentILi128EEENS4_14SM90_TMA_STOREES1W_S1Y_NS4_9Copy_AtomIJNS4_17SM90_U32x4_STSM_NENS_6half_tEEEEvEEEvvEEEEvNT_6ParamsE --------------------------
	.section	.nv.info._ZN7cutlass13device_kernelINS_4gemm6kernel13GemmUniversalIN4cute5tupleIJiiiiEEENS1_10collective13CollectiveMmaINS1_37MainloopSm90TmaGmmaWarpSpecializedFP8ILi10ENS5_IJNS4_1CILi1EEESB_SB_EEENS1_35KernelTmaWarpSpecializedCooperativeEEENS5_IJNSA_ILi256EEENSA_ILi64EEESG_EEENS_12float_e4m3_tENS5_IJlSB_lEEESI_SJ_NS4_8TiledMMAINS4_8MMA_AtomIJNS4_4SM904GMMA30MMA_64x64x32_F32E4M3E4M3_SS_TNILNSN_7ScaleInE1ELSP_1EEEEEENS4_6LayoutINS5_IJNSA_ILi2EEESB_SB_EEENS5_IJSB_NSA_ILi0EEESV_EEEEENS5_IJNS4_10UnderscoreESY_SY_EEEEENS4_13SM90_TMA_LOADENS4_14ComposedLayoutINS4_7SwizzleILi2ELi4ELi3EEENS4_18smem_ptr_flag_bitsILi8EEENSS_INS5_IJNSA_ILi8EEESG_EEENS5_IJSG_SB_EEEEEEEvNS4_8identityES11_S1B_vS1C_EENS_8epilogue10collective18CollectiveEpilogueINS1E_22Sm90TmaWarpSpecializedILi4ELi2ELi16ELb0ELb0EEEJSH_NS5_IJNSA_ILi128EEENSA_ILi32EEEEEESI_SJ_SI_SJ_NS1E_6fusion15FusionCallbacksIS1I_NS1M_17LinCombPerRowBiasISI_fSI_SI_fLi16ELNS_15FloatRoundStyleE2EEESH_S1L_JEEES11_NS12_INS13_ILi1ELi4ELi3EEES16_NSS_INS5_IJS17_S1K_EEENS5_IJS1K_SB_EEEEEEENS4_39AutoVectorizingCopyWithAssumedAlignmentILi128EEENS4_14SM90_TMA_STOREES1W_S1Y_NS4_9Copy_AtomIJNS4_17SM90_U32x4_STSM_NENS_6half_tEEEEvEEEvvEEEEvNT_6ParamsE,"",@"SHT_CUDA_INFO"
	.sectionflags	@""
	.align	4


	//----- nvinfo : EIATTR_CUDA_API_VERSION
	.align		4
        /*0000*/ 	.byte	0x04, 0x37
        /*0002*/ 	.short	(.L_22 - .L_21)
.L_21:
        /*0004*/ 	.word	0x00000082


	//----- nvinfo : EIATTR_KPARAM_INFO
	.align		4
.L_22:
        /*0008*/ 	.byte	0x04, 0x17
        /*000a*/ 	.short	(.L_24 - .L_23)
.L_23:
        /*000c*/ 	.word	0x00000000
        /*0010*/ 	.short	0x0000
        /*0012*/ 	.short	0x0070
        /*0014*/ 	.byte	0x00, 0xf0, 0x01, 0x1c


	//----- nvinfo : EIATTR_SPARSE_MMA_MASK
	.align		4
.L_24:
        /*0018*/ 	.byte	0x03, 0x50
        /*001a*/ 	.short	0x0000


	//----- nvinfo : EIATTR_MAXREG_COUNT
	.align		4
        /*001c*/ 	.byte	0x03, 0x1b
        /*001e*/ 	.short	0x00a8


	//----- nvinfo : EIATTR_NUM_BARRIERS
	.align		4
        /*0020*/ 	.byte	0x02, 0x4c
        /*0022*/ 	.byte	0x02
	.zero		1


	//----- nvinfo : EIATTR_EXTERNS
	.align		4
        /*0024*/ 	.byte	0x04, 0x0f
        /*0026*/ 	.short	(.L_26 - .L_25)


	//   ....[0]....
	.align		4
.L_25:
        /*0028*/ 	.word	index@(__assertfail)


	//----- nvinfo : EIATTR_MERCURY_ISA_VERSION
	.align		4
.L_26:
        /*002c*/ 	.byte	0x03, 0x5f
        /*002e*/ 	.short	0x0101


	//----- nvinfo : EIATTR_INT_WARP_WIDE_INSTR_OFFSETS
	.align		4
        /*0030*/ 	.byte	0x04, 0x31
        /*0032*/ 	.short	(.L_28 - .L_27)


	//   ....[0]....
.L_27:
        /*0034*/ 	.word	0x000009c0


	//   ....[1]....
        /*0038*/ 	.word	0x000009d0


	//   ....[2]....
        /*003c*/ 	.word	0x00000a80


	//----- nvinfo : EIATTR_COOP_GROUP_MASK_REGIDS
	.align		4
.L_28:
        /*0040*/ 	.byte	0x04, 0x29
        /*0042*/ 	.short	(.L_30 - .L_29)


	//   ....[0]....
.L_29:
        /*0044*/ 	.word	0xffffffff


	//   ....[1]....
        /*0048*/ 	.word	0xffffffff


	//   ....[2]....
        /*004c*/ 	.word	0xffffffff


	//   ....[3]....
        /*0050*/ 	.word	0xffffffff


	//   ....[4]....
        /*0054*/ 	.word	0xffffffff


	//   ....[5]....
        /*0058*/ 	.word	0xffffffff


	//----- nvinfo : EIATTR_COOP_GROUP_INSTR_OFFSETS
	.align		4
.L_30:
        /*005c*/ 	.byte	0x04, 0x28
        /*005e*/ 	.short	(.L_32 - .L_31)


	//   ....[0]....
.L_31:
        /*0060*/ 	.word	0x00000070


	//   ....[1]....
        /*0064*/ 	.word	0x00000080


	//   ....[2]....
        /*0068*/ 	.word	0x00000430


	//   ....[3]....
        /*006c*/ 	.word	0x000006b0


	//   ....[4]....
        /*0070*/ 	.word	0x00000860


	//   ....[5]....
        /*0074*/ 	.word	0x000015b0


	//----- nvinfo : EIATTR_REG_RECONFIG
	.align		4
.L_32:
        /*0078*/ 	.byte	0x01, 0x54
	.zero		2


	//----- nvinfo : EIATTR_SYSCALL_OFFSETS
	.align		4
        /*007c*/ 	.byte	0x04, 0x46
        /*007e*/ 	.short	(.L_34 - .L_33)


	//   ....[0]....
.L_33:
        /*0080*/ 	.word	0x000034e0


	//   ....[1]....
        /*0084*/ 	.word	0x00003620


	//----- nvinfo : EIATTR_MBARRIER_INSTR_OFFSETS
	.align		4
.L_34:
        /*0088*/ 	.byte	0x04, 0x39
        /*008a*/ 	.short	(.L_36 - .L_35)


	//   ....[0]....
.L_35:
        /*008c*/ 	.word	0x00000550
        /*0090*/ 	.word	0x000000ff
        /*0094*/ 	.word	0x00000000
        /*0098*/ 	.short	0x0100
        /*009a*/ 	.byte	0x08
	.zero		1


	//   ....[1]....
        /*009c*/ 	.word	0x00000560
        /*00a0*/ 	.word	0x000000ff
        /*00a4*/ 	.word	0x00000050
        /*00a8*/ 	.short	0x0100
        /*00aa*/ 	.byte	0x08
	.zero		1


	//   ....[2]....
        /*00ac*/ 	.word	0x00000570
        /*00b0*/ 	.word	0x000000ff
        /*00b4*/ 	.word	0x00000008
        /*00b8*/ 	.short	0x0100
        /*00ba*/ 	.byte	0x08
	.zero		1


	//   ....[3]....
        /*00bc*/ 	.word	0x00000580
        /*00c0*/ 	.word	0x000000ff
        /*00c4*/ 	.word	0x00000058
        /*00c8*/ 	.short	0x0100
        /*00ca*/ 	.byte	0x08
	.zero		1


	//   ....[4]....
        /*00cc*/ 	.word	0x00000590
        /*00d0*/ 	.word	0x000000ff
        /*00d4*/ 	.word	0x00000010
        /*00d8*/ 	.short	0x0100
        /*00da*/ 	.byte	0x08
	.zero		1


	//   ....[5]....
        /*00dc*/ 	.word	0x000005a0
        /*00e0*/ 	.word	0x000000ff
        /*00e4*/ 	.word	0x00000060
        /*00e8*/ 	.short	0x0100
        /*00ea*/ 	.byte	0x08
	.zero		1


	//   ....[6]....
        /*00ec*/ 	.word	0x000005b0
        /*00f0*/ 	.word	0x000000ff
        /*00f4*/ 	.word	0x00000018
        /*00f8*/ 	.short	0x0100
        /*00fa*/ 	.byte	0x08
	.zero		1


	//   ....[7]....
        /*00fc*/ 	.word	0x000005c0
        /*0100*/ 	.word	0x000000ff
        /*0104*/ 	.word	0x00000068
        /*0108*/ 	.short	0x0100
        /*010a*/ 	.byte	0x08
	.zero		1


	//   ....[8]....
        /*010c*/ 	.word	0x000005d0
        /*0110*/ 	.word	0x000000ff
        /*0114*/ 	.word	0x00000020
        /*0118*/ 	.short	0x0100
        /*011a*/ 	.byte	0x08
	.zero		1


	//   ....[9]....
        /*011c*/ 	.word	0x000005e0
        /*0120*/ 	.word	0x000000ff
        /*0124*/ 	.word	0x00000070
        /*0128*/ 	.short	0x0100
        /*012a*/ 	.byte	0x08
	.zero		1


	//   ....[10]....
        /*012c*/ 	.word	0x000005f0
        /*0130*/ 	.word	0x000000ff
        /*0134*/ 	.word	0x00000028
        /*0138*/ 	.short	0x0100
        /*013a*/ 	.byte	0x08
	.zero		1


	//   ....[11]....
        /*013c*/ 	.word	0x00000600
        /*0140*/ 	.word	0x000000ff
        /*0144*/ 	.word	0x00000078
        /*0148*/ 	.short	0x0100
        /*014a*/ 	.byte	0x08
	.zero		1


	//   ....[12]....
        /*014c*/ 	.word	0x00000610
        /*0150*/ 	.word	0x000000ff
        /*0154*/ 	.word	0x00000030
        /*0158*/ 	.short	0x0100
        /*015a*/ 	.byte	0x08
	.zero		1


	//   ....[13]....
        /*015c*/ 	.word	0x00000620
        /*0160*/ 	.word	0x000000ff
        /*0164*/ 	.word	0x00000080
        /*0168*/ 	.short	0x0100
        /*016a*/ 	.byte	0x08
	.zero		1


	//   ....[14]....
        /*016c*/ 	.word	0x00000630
        /*0170*/ 	.word	0x000000ff
        /*0174*/ 	.word	0x00000038
        /*0178*/ 	.short	0x0100
        /*017a*/ 	.byte	0x08
	.zero		1


	//   ....[15]....
        /*017c*/ 	.word	0x00000640
        /*0180*/ 	.word	0x000000ff
        /*0184*/ 	.word	0x00000088
        /*0188*/ 	.short	0x0100
        /*018a*/ 	.byte	0x08
	.zero		1


	//   ....[16]....
        /*018c*/ 	.word	0x00000650
        /*0190*/ 	.word	0x000000ff
        /*0194*/ 	.word	0x00000040
        /*0198*/ 	.short	0x0100
        /*019a*/ 	.byte	0x08
	.zero		1


	//   ....[17]....
        /*019c*/ 	.word	0x00000660
        /*01a0*/ 	.word	0x000000ff
        /*01a4*/ 	.word	0x00000090
        /*01a8*/ 	.short	0x0100
        /*01aa*/ 	.byte	0x08
	.zero		1


	//   ....[18]....
        /*01ac*/ 	.word	0x00000670
        /*01b0*/ 	.word	0x000000ff
        /*01b4*/ 	.word	0x00000048
        /*01b8*/ 	.short	0x0100
        /*01ba*/ 	.byte	0x08
	.zero		1


	//   ....[19]....
        /*01bc*/ 	.word	0x00000680
        /*01c0*/ 	.word	0x000000ff
        /*01c4*/ 	.word	0x00000098
        /*01c8*/ 	.short	0x0100
        /*01ca*/ 	.byte	0x08
	.zero		1


	//   ....[20]....
        /*01cc*/ 	.word	0x000007d0
        /*01d0*/ 	.word	0x000000ff
        /*01d4*/ 	.word	0x000000a0
        /*01d8*/ 	.short	0x0100
        /*01da*/ 	.byte	0x08
	.zero		1


	//   ....[21]....
        /*01dc*/ 	.word	0x000007e0
        /*01e0*/ 	.word	0x000000ff
        /*01e4*/ 	.word	0x000000c0
        /*01e8*/ 	.short	0x0100
        /*01ea*/ 	.byte	0x08
	.zero		1


	//   ....[22]....
        /*01ec*/ 	.word	0x000007f0
        /*01f0*/ 	.word	0x000000ff
        /*01f4*/ 	.word	0x000000a8
        /*01f8*/ 	.short	0x0100
        /*01fa*/ 	.byte	0x08
	.zero		1


	//   ....[23]....
        /*01fc*/ 	.word	0x00000800
        /*0200*/ 	.word	0x000000ff
        /*0204*/ 	.word	0x000000c8
        /*0208*/ 	.short	0x0100
        /*020a*/ 	.byte	0x08
	.zero		1


	//   ....[24]....
        /*020c*/ 	.word	0x00000810
        /*0210*/ 	.word	0x000000ff
        /*0214*/ 	.word	0x000000b0
        /*0218*/ 	.short	0x0100
        /*021a*/ 	.byte	0x08
	.zero		1


	//   ....[25]....
        /*021c*/ 	.word	0x00000820
        /*0220*/ 	.word	0x000000ff
        /*0224*/ 	.word	0x000000d0
        /*0228*/ 	.short	0x0100
        /*022a*/ 	.byte	0x08
	.zero		1


	//   ....[26]....
        /*022c*/ 	.word	0x00000830
        /*0230*/ 	.word	0x000000ff
        /*0234*/ 	.word	0x000000b8
        /*0238*/ 	.short	0x0100
        /*023a*/ 	.byte	0x08
	.zero		1


	//   ....[27]....
        /*023c*/ 	.word	0x00000840
        /*0240*/ 	.word	0x000000ff
        /*0244*/ 	.word	0x000000d8
        /*0248*/ 	.short	0x0100
        /*024a*/ 	.byte	0x08
	.zero		1


	//   ....[28]....
        /*024c*/ 	.word	0x00000b20
        /*0250*/ 	.word	0x000000ff
        /*0254*/ 	.word	0x000000e0
        /*0258*/ 	.short	0x0100
        /*025a*/ 	.byte	0x08
	.zero		1


	//   ....[29]....
        /*025c*/ 	.word	0x00000b40
        /*0260*/ 	.word	0x000000ff
        /*0264*/ 	.word	0x000000e8
        /*0268*/ 	.short	0x0100
        /*026a*/ 	.byte	0x08
	.zero		1


	//   ....[30]....
        /*026c*/ 	.word	0x00001ae0
        /*0270*/ 	.word	0x000000ff
        /*0274*/ 	.word	0x00000000
        /*0278*/ 	.short	0x010a
        /*027a*/ 	.byte	0x05
	.zero		1


	//   ....[31]....
        /*027c*/ 	.word	0x00001b20
        /*0280*/ 	.word	0x000000ff
        /*0284*/ 	.word	0x00000000
        /*0288*/ 	.short	0x010a
        /*028a*/ 	.byte	0x05
	.zero		1


	//   ....[32]....
        /*028c*/ 	.word	0x00002520
        /*0290*/ 	.word	0x000000ff
        /*0294*/ 	.word	0x00000000
        /*0298*/ 	.short	0x010a
        /*029a*/ 	.byte	0x08
	.zero		1


	//   ....[33]....
        /*029c*/ 	.word	0x00002560
        /*02a0*/ 	.word	0x000000ff
        /*02a4*/ 	.word	0x00000000
        /*02a8*/ 	.short	0x010a
        /*02aa*/ 	.byte	0x08
	.zero		1


	//   ....[34]....
        /*02ac*/ 	.word	0x00002c80
        /*02b0*/ 	.word	0x000000ff
        /*02b4*/ 	.word	0x00000000
        /*02b8*/ 	.short	0x0101
        /*02ba*/ 	.byte	0x07
	.zero		1


	//   ....[35]....
        /*02bc*/ 	.word	0x000032b0
        /*02c0*/ 	.word	0x000000ff
        /*02c4*/ 	.word	0x00000000
        /*02c8*/ 	.short	0x0101
        /*02ca*/ 	.byte	0x05
	.zero		1


	//   ....[36]....
        /*02cc*/ 	.word	0x00003fe0
        /*02d0*/ 	.word	0x00000018
        /*02d4*/ 	.word	0x000000a0
        /*02d8*/ 	.short	0x010a
        /*02da*/ 	.byte	0x3f
	.zero		1


	//   ....[37]....
        /*02dc*/ 	.word	0x00004300
        /*02e0*/ 	.word	0x0000000c
        /*02e4*/ 	.word	0x00000000
        /*02e8*/ 	.short	0x0101
        /*02ea*/ 	.byte	0x3f
	.zero		1


	//   ....[38]....
        /*02ec*/ 	.word	0x00004a90
        /*02f0*/ 	.word	0x00000015
        /*02f4*/ 	.word	0x000000a0
        /*02f8*/ 	.short	0x010a
        /*02fa*/ 	.byte	0x3f
	.zero		1


	//   ....[39]....
        /*02fc*/ 	.word	0x00004cd0
        /*0300*/ 	.word	0x0000000f
        /*0304*/ 	.word	0x00000000
        /*0308*/ 	.short	0x0101
        /*030a*/ 	.byte	0x3f
	.zero		1


	//   ....[40]....
        /*030c*/ 	.word	0x00005360
        /*0310*/ 	.word	0x0000000f
        /*0314*/ 	.word	0x000000a0
        /*0318*/ 	.short	0x010a
        /*031a*/ 	.byte	0x3f
	.zero		1


	//   ....[41]....
        /*031c*/ 	.word	0x000055a0
        /*0320*/ 	.word	0x0000000f
        /*0324*/ 	.word	0x00000000
        /*0328*/ 	.short	0x0101
        /*032a*/ 	.byte	0x3f
	.zero		1


	//   ....[42]....
        /*032c*/ 	.word	0x00005c30
        /*0330*/ 	.word	0x0000000f
        /*0334*/ 	.word	0x000000a0
        /*0338*/ 	.short	0x010a
        /*033a*/ 	.byte	0x3f
	.zero		1


	//   ....[43]....
        /*033c*/ 	.word	0x00005e70
        /*0340*/ 	.word	0x00000006
        /*0344*/ 	.word	0x00000000
        /*0348*/ 	.short	0x0101
        /*034a*/ 	.byte	0x3f
	.zero		1


	//   ....[44]....
        /*034c*/ 	.word	0x00007210
        /*0350*/ 	.word	0x000000ff
        /*0354*/ 	.word	0x000000e8
        /*0358*/ 	.short	0x010a
        /*035a*/ 	.byte	0x04
	.zero		1


	//   ....[45]....
        /*035c*/ 	.word	0x00007610
        /*0360*/ 	.word	0x000000ff
        /*0364*/ 	.word	0x000000c0
        /*0368*/ 	.short	0x010a
        /*036a*/ 	.byte	0x04
	.zero		1


	//   ....[46]....
        /*036c*/ 	.word	0x00007700
        /*0370*/ 	.word	0x000000ff
        /*0374*/ 	.word	0x000000a0
        /*0378*/ 	.short	0x010b
        /*037a*/ 	.byte	0x04
	.zero		1


	//   ....[47]....
        /*037c*/ 	.word	0x00007760
        /*0380*/ 	.word	0x000000ff
        /*0384*/ 	.word	0x00000000
        /*0388*/ 	.short	0x0101
        /*038a*/ 	.byte	0x05
	.zero		1


	//   ....[48]....
        /*038c*/ 	.word	0x00007790
        /*0390*/ 	.word	0x000000ff
        /*0394*/ 	.word	0x000000c8
        /*0398*/ 	.short	0x010a
        /*039a*/ 	.byte	0x04
	.zero		1


	//   ....[49]....
        /*039c*/ 	.word	0x000078a0
        /*03a0*/ 	.word	0x000000ff
        /*03a4*/ 	.word	0x000000a8
        /*03a8*/ 	.short	0x010b
        /*03aa*/ 	.byte	0x04
	.zero		1


	//   ....[50]....
        /*03ac*/ 	.word	0x00007910
        /*03b0*/ 	.word	0x000000ff
        /*03b4*/ 	.word	0x00000000
        /*03b8*/ 	.short	0x0101
        /*03ba*/ 	.byte	0x05
	.zero		1


	//   ....[51]....
        /*03bc*/ 	.word	0x00007940
        /*03c0*/ 	.word	0x000000ff
        /*03c4*/ 	.word	0x000000d0
        /*03c8*/ 	.short	0x010a
        /*03ca*/ 	.byte	0x04
	.zero		1


	//   ....[52]....
        /*03cc*/ 	.word	0x00007a30
        /*03d0*/ 	.word	0x000000ff
        /*03d4*/ 	.word	0x000000b0
        /*03d8*/ 	.short	0x010b
        /*03da*/ 	.byte	0x04
	.zero		1


	//   ....[53]....
        /*03dc*/ 	.word	0x00007a90
        /*03e0*/ 	.word	0x000000ff
        /*03e4*/ 	.word	0x00000000
        /*03e8*/ 	.short	0x0101
        /*03ea*/ 	.byte	0x05
	.zero		1


	//   ....[54]....
        /*03ec*/ 	.word	0x00007ac0
        /*03f0*/ 	.word	0x000000ff
        /*03f4*/ 	.word	0x000000d8
        /*03f8*/ 	.short	0x010a
        /*03fa*/ 	.byte	0x04
	.zero		1


	//   ....[55]....
        /*03fc*/ 	.word	0x00007bd0
        /*0400*/ 	.word	0x000000ff
        /*0404*/ 	.word	0x000000b8
        /*0408*/ 	.short	0x010b
        /*040a*/ 	.byte	0x04
	.zero		1


	//   ....[56]....
        /*040c*/ 	.word	0x00007cc0
        /*0410*/ 	.word	0x000000ff
        /*0414*/ 	.word	0x00000000
        /*0418*/ 	.short	0x0101
        /*041a*/ 	.byte	0x04
	.zero		1


	//   ....[57]....
        /*041c*/ 	.word	0x00008310
        /*0420*/ 	.word	0x00000005
        /*0424*/ 	.word	0x000000c0
        /*0428*/ 	.short	0x010a
        /*042a*/ 	.byte	0x3f
	.zero		1


	//   ....[58]....
        /*042c*/ 	.word	0x00008350
        /*0430*/ 	.word	0x00000005
        /*0434*/ 	.word	0x000000c8
        /*0438*/ 	.short	0x010a
        /*043a*/ 	.byte	0x3f
	.zero		1


	//   ....[59]....
        /*043c*/ 	.word	0x00008390
        /*0440*/ 	.word	0x00000005
        /*0444*/ 	.word	0x000000d0
        /*0448*/ 	.short	0x010a
        /*044a*/ 	.byte	0x3f
	.zero		1


	//   ....[60]....
        /*044c*/ 	.word	0x000083e0
        /*0450*/ 	.word	0x00000005
        /*0454*/ 	.word	0x000000d8
        /*0458*/ 	.short	0x010a
        /*045a*/ 	.byte	0x3f
	.zero		1


	//   ....[61]....
        /*045c*/ 	.word	0x00008710
        /*0460*/ 	.word	0x0000000f
        /*0464*/ 	.word	0x00000050
        /*0468*/ 	.short	0x010a
        /*046a*/ 	.byte	0x3f
	.zero		1


	//   ....[62]....
        /*046c*/ 	.word	0x00008a90
        /*0470*/ 	.word	0x00000006
        /*0474*/ 	.word	0x000000e8
        /*0478*/ 	.short	0x0101
        /*047a*/ 	.byte	0x3f
	.zero		1


	//   ....[63]....
        /*047c*/ 	.word	0x000091d0
        /*0480*/ 	.word	0x00000007
        /*0484*/ 	.word	0x00000000
        /*0488*/ 	.short	0x010a
        /*048a*/ 	.byte	0x3f
	.zero		1


	//   ....[64]....
        /*048c*/ 	.word	0x00009250
        /*0490*/ 	.word	0x00000009
        /*0494*/ 	.word	0x00000000
        /*0498*/ 	.short	0x010a
        /*049a*/ 	.byte	0x3f
	.zero		1


	//   ....[65]....
        /*049c*/ 	.word	0x000092e0
        /*04a0*/ 	.word	0x00000006
        /*04a4*/ 	.word	0x00000000
        /*04a8*/ 	.short	0x010a
        /*04aa*/ 	.byte	0x3f
	.zero		1


	//   ....[66]....
        /*04ac*/ 	.word	0x00009370
        /*04b0*/ 	.word	0x00000009
        /*04b4*/ 	.word	0x00000000
        /*04b8*/ 	.short	0x010a
        /*04ba*/ 	.byte	0x3f
	.zero		1


	//   ....[67]....
        /*04bc*/ 	.word	0x00009400
        /*04c0*/ 	.word	0x00000006
        /*04c4*/ 	.word	0x00000000
        /*04c8*/ 	.short	0x010a
        /*04ca*/ 	.byte	0x3f
	.zero		1


	//   ....[68]....
        /*04cc*/ 	.word	0x00009490
        /*04d0*/ 	.word	0x00000009
        /*04d4*/ 	.word	0x00000000
        /*04d8*/ 	.short	0x010a
        /*04da*/ 	.byte	0x3f
	.zero		1


	//   ....[69]....
        /*04dc*/ 	.word	0x00009520
        /*04e0*/ 	.word	0x00000006
        /*04e4*/ 	.word	0x00000000
        /*04e8*/ 	.short	0x010a
        /*04ea*/ 	.byte	0x3f
	.zero		1


	//   ....[70]....
        /*04ec*/ 	.word	0x000095b0
        /*04f0*/ 	.word	0x00000009
        /*04f4*/ 	.word	0x00000000
        /*04f8*/ 	.short	0x010a
        /*04fa*/ 	.byte	0x3f
	.zero		1


	//   ....[71]....
        /*04fc*/ 	.word	0x00009640
        /*0500*/ 	.word	0x00000006
        /*0504*/ 	.word	0x00000000
        /*0508*/ 	.short	0x010a
        /*050a*/ 	.byte	0x3f
	.zero		1


	//   ....[72]....
        /*050c*/ 	.word	0x000096d0
        /*0510*/ 	.word	0x00000003
        /*0514*/ 	.word	0x00000000
        /*0518*/ 	.short	0x010a
        /*051a*/ 	.byte	0x3f
	.zero		1


	//   ....[73]....
        /*051c*/ 	.word	0x00009740
        /*0520*/ 	.word	0x00000003
        /*0524*/ 	.word	0x00000000
        /*0528*/ 	.short	0x010a
        /*052a*/ 	.byte	0x3f
	.zero		1


	//   ....[74]....
        /*052c*/ 	.word	0x000097a0
        /*0530*/ 	.word	0x00000004
        /*0534*/ 	.word	0x00000000
        /*0538*/ 	.short	0x010a
        /*053a*/ 	.byte	0x3f
	.zero		1


	//   ....[75]....
        /*053c*/ 	.word	0x000097f0
        /*0540*/ 	.word	0x00000018
        /*0544*/ 	.word	0x000000a0
        /*0548*/ 	.short	0x010a
        /*054a*/ 	.byte	0x3f
	.zero		1


	//   ....[76]....
        /*054c*/ 	.word	0x00009840
        /*0550*/ 	.word	0x00000015
        /*0554*/ 	.word	0x000000a0
        /*0558*/ 	.short	0x010a
        /*055a*/ 	.byte	0x3f
	.zero		1


	//   ....[77]....
        /*055c*/ 	.word	0x00009890
        /*0560*/ 	.word	0x0000000f
        /*0564*/ 	.word	0x000000a0
        /*0568*/ 	.short	0x010a
        /*056a*/ 	.byte	0x3f
	.zero		1


	//   ....[78]....
        /*056c*/ 	.word	0x000098e0
        /*0570*/ 	.word	0x0000000f
        /*0574*/ 	.word	0x000000a0
        /*0578*/ 	.short	0x010a
        /*057a*/ 	.byte	0x3f
	.zero		1


	//   ....[79]....
        /*057c*/ 	.word	0x00009940
        /*0580*/ 	.word	0x00000006
        /*0584*/ 	.word	0x000000e8
        /*0588*/ 	.short	0x010a
        /*058a*/ 	.byte	0x3f
	.zero		1


	//   ....[80]....
        /*058c*/ 	.word	0x000099a0
        /*0590*/ 	.word	0x00000005
        /*0594*/ 	.word	0x000000c0
        /*0598*/ 	.short	0x010a
        /*059a*/ 	.byte	0x3f
	.zero		1


	//   ....[81]....
        /*059c*/ 	.word	0x00009a00
        /*05a0*/ 	.word	0x00000005
        /*05a4*/ 	.word	0x000000c8
        /*05a8*/ 	.short	0x010a
        /*05aa*/ 	.byte	0x3f
	.zero		1


	//   ....[82]....
        /*05ac*/ 	.word	0x00009a60
        /*05b0*/ 	.word	0x00000005
        /*05b4*/ 	.word	0x000000d0
        /*05b8*/ 	.short	0x010a
        /*05ba*/ 	.byte	0x3f
	.zero		1


	//   ....[83]....
        /*05bc*/ 	.word	0x00009ac0
        /*05c0*/ 	.word	0x00000005
        /*05c4*/ 	.word	0x000000d8
        /*05c8*/ 	.short	0x010a
        /*05ca*/ 	.byte	0x3f
	.zero		1


	//   ....[84]....
        /*05cc*/ 	.word	0x00009b10
        /*05d0*/ 	.word	0x00000005
        /*05d4*/ 	.word	0x000000c0
        /*05d8*/ 	.short	0x010a
        /*05da*/ 	.byte	0x3f
	.zero		1


	//   ....[85]....
        /*05dc*/ 	.word	0x00009b60
        /*05e0*/ 	.word	0x00000005
        /*05e4*/ 	.word	0x000000c8
        /*05e8*/ 	.short	0x010a
        /*05ea*/ 	.byte	0x3f
	.zero		1


	//   ....[86]....
        /*05ec*/ 	.word	0x00009bb0
        /*05f0*/ 	.word	0x00000005
        /*05f4*/ 	.word	0x000000d0
        /*05f8*/ 	.short	0x010a
        /*05fa*/ 	.byte	0x3f
	.zero		1


	//   ....[87]....
        /*05fc*/ 	.word	0x00009c80
        /*0600*/ 	.word	0x0000000f
        /*0604*/ 	.word	0x00000050
        /*0608*/ 	.short	0x010a
        /*060a*/ 	.byte	0x3f
	.zero		1


	//   ....[88]....
        /*060c*/ 	.word	0x00009d50
        /*0610*/ 	.word	0x00000007
        /*0614*/ 	.word	0x00000000
        /*0618*/ 	.short	0x010a
        /*061a*/ 	.byte	0x3f
	.zero		1


	//   ....[89]....
        /*061c*/ 	.word	0x00009da0
        /*0620*/ 	.word	0x00000009
        /*0624*/ 	.word	0x00000000
        /*0628*/ 	.short	0x010a
        /*062a*/ 	.byte	0x3f
	.zero		1


	//   ....[90]....
        /*062c*/ 	.word	0x00009df0
        /*0630*/ 	.word	0x00000006
        /*0634*/ 	.word	0x00000000
        /*0638*/ 	.short	0x010a
        /*063a*/ 	.byte	0x3f
	.zero		1


	//   ....[91]....
        /*063c*/ 	.word	0x00009e40
        /*0640*/ 	.word	0x00000009
        /*0644*/ 	.word	0x00000000
        /*0648*/ 	.short	0x010a
        /*064a*/ 	.byte	0x3f
	.zero		1


	//   ....[92]....
        /*064c*/ 	.word	0x00009e90
        /*0650*/ 	.word	0x00000006
        /*0654*/ 	.word	0x00000000
        /*0658*/ 	.short	0x010a
        /*065a*/ 	.byte	0x3f
	.zero		1


	//   ....[93]....
        /*065c*/ 	.word	0x00009ee0
        /*0660*/ 	.word	0x00000009
        /*0664*/ 	.word	0x00000000
        /*0668*/ 	.short	0x010a
        /*066a*/ 	.byte	0x3f
	.zero		1


	//   ....[94]....
        /*066c*/ 	.word	0x00009f30
        /*0670*/ 	.word	0x00000006
        /*0674*/ 	.word	0x00000000
        /*0678*/ 	.short	0x010a
        /*067a*/ 	.byte	0x3f
	.zero		1


	//   ....[95]....
        /*067c*/ 	.word	0x00009f80
        /*0680*/ 	.word	0x00000009
        /*0684*/ 	.word	0x00000000
        /*0688*/ 	.short	0x010a
        /*068a*/ 	.byte	0x3f
	.zero		1


	//   ....[96]....
        /*068c*/ 	.word	0x00009fd0
        /*0690*/ 	.word	0x00000006
        /*0694*/ 	.word	0x00000000
        /*0698*/ 	.short	0x010a
        /*069a*/ 	.byte	0x3f
	.zero		1


	//----- nvinfo : EIATTR_NUM_MBARRIERS
	.align		4
.L_36:
        /*069c*/ 	.byte	0x03, 0x38
        /*069e*/ 	.short	0x001e


	//----- nvinfo : EIATTR_EXIT_INSTR_OFFSETS
	.align		4
        /*06a0*/ 	.byte	0x04, 0x1c
        /*06a2*/ 	.short	(.L_38 - .L_37)


	//   ....[0]....
.L_37:
        /*06a4*/ 	.word	0x00000be0


	//   ....[1]....
        /*06a8*/ 	.word	0x00001400


	//   ....[2]....
        /*06ac*/ 	.word	0x00006b30


	//   ....[3]....
        /*06b0*/ 	.word	0x00007150


	//   ....[4]....
        /*06b4*/ 	.word	0x000071a0


	//   ....[5]....
        /*06b8*/ 	.word	0x00008430


	//   ....[6]....
        /*06bc*/ 	.word	0x00009720


	//----- nvinfo : EIATTR_MAX_THREADS
	.align		4
.L_38:
        /*06c0*/ 	.byte	0x04, 0x05
        /*06c2*/ 	.short	(.L_40 - .L_39)
.L_39:
        /*06c4*/ 	.word	0x00000180
        /*06c8*/ 	.word	0x00000001
        /*06cc*/ 	.word	0x00000001


	//----- nvinfo : EIATTR_CRS_STACK_SIZE
	.align		4
.L_40:
        /*06d0*/ 	.byte	0x04, 0x1e
        /*06d2*/ 	.short	(.L_42 - .L_41)
.L_41:
        /*06d4*/ 	.word	0x00000000


	//----- nvinfo : EIATTR_CBANK_PARAM_SIZE
	.align		4
.L_42:
        /*06d8*/ 	.byte	0x03, 0x19
        /*06da*/ 	.short	0x0770


	//----- nvinfo : EIATTR_PARAM_CBANK
	.align		4
        /*06dc*/ 	.byte	0x04, 0x0a
        /*06de*/ 	.short	(.L_44 - .L_43)
	.align		4
.L_43:
        /*06e0*/ 	.word	index@(.nv.constant0._ZN7cutlass13device_kernelINS_4gemm6kernel13GemmUniversalIN4cute5tupleIJiiiiEEENS1_10collective13CollectiveMmaINS1_37MainloopSm90TmaGmmaWarpSpecializedFP8ILi10ENS5_IJNS4_1CILi1EEESB_SB_EEENS1_35KernelTmaWarpSpecializedCooperativeEEENS5_IJNSA_ILi256EEENSA_ILi64EEESG_EEENS_12float_e4m3_tENS5_IJlSB_lEEESI_SJ_NS4_8TiledMMAINS4_8MMA_AtomIJNS4_4SM904GMMA30MMA_64x64x32_F32E4M3E4M3_SS_TNILNSN_7ScaleInE1ELSP_1EEEEEENS4_6LayoutINS5_IJNSA_ILi2EEESB_SB_EEENS5_IJSB_NSA_ILi0EEESV_EEEEENS5_IJNS4_10UnderscoreESY_SY_EEEEENS4_13SM90_TMA_LOADENS4_14ComposedLayoutINS4_7SwizzleILi2ELi4ELi3EEENS4_18smem_ptr_flag_bitsILi8EEENSS_INS5_IJNSA_ILi8EEESG_EEENS5_IJSG_SB_EEEEEEEvNS4_8identityES11_S1B_vS1C_EENS_8epilogue10collective18CollectiveEpilogueINS1E_22Sm90TmaWarpSpecializedILi4ELi2ELi16ELb0ELb0EEEJSH_NS5_IJNSA_ILi128EEENSA_ILi32EEEEEESI_SJ_SI_SJ_NS1E_6fusion15FusionCallbacksIS1I_NS1M_17LinCombPerRowBiasISI_fSI_SI_fLi16ELNS_15FloatRoundStyleE2EEESH_S1L_JEEES11_NS12_INS13_ILi1ELi4ELi3EEES16_NSS_INS5_IJS17_S1K_EEENS5_IJS1K_SB_EEEEEEENS4_39AutoVectorizingCopyWithAssumedAlignmentILi128EEENS4_14SM90_TMA_STOREES1W_S1Y_NS4_9Copy_AtomIJNS4_17SM90_U32x4_STSM_NENS_6half_tEEEEvEEEvvEEEEvNT_6ParamsE)
        /*06e4*/ 	.short	0x0210
        /*06e6*/ 	.short	0x0770


	//----- nvinfo : EIATTR_SW_WAR
	.align		4
.L_44:
        /*06e8*/ 	.byte	0x04, 0x36
        /*06ea*/ 	.short	(.L_46 - .L_45)
.L_45:
        /*06ec*/ 	.word	0x00000008
.L_46:


//--------------------- .nv.callgraph             --------------------------
	.section	.nv.callgraph,"",@"SHT_CUDA_CALLGRAPH"
	.align	4
	.sectionentsize	8
	.align		4
        /*0000*/ 	.word	0x00000000
	.align		4
        /*0004*/ 	.word	0xffffffff
	.align		4
        /*0008*/ 	.word	index@(_ZN7cutlass13device_kernelINS_4gemm6kernel13GemmUniversalIN4cute5tupleIJiiiiEEENS1_10collective13CollectiveMmaINS1_37MainloopSm90TmaGmmaWarpSpecializedFP8ILi10ENS5_IJNS4_1CILi1EEESB_SB_EEENS1_35KernelTmaWarpSpecializedCooperativeEEENS5_IJNSA_ILi256EEENSA_ILi64EEESG_EEENS_12float_e4m3_tENS5_IJlSB_lEEESI_SJ_NS4_8TiledMMAINS4_8MMA_AtomIJNS4_4SM904GMMA30MMA_64x64x32_F32E4M3E4M3_SS_TNILNSN_7ScaleInE1ELSP_1EEEEEENS4_6LayoutINS5_IJNSA_ILi2EEESB_SB_EEENS5_IJSB_NSA_ILi0EEESV_EEEEENS5_IJNS4_10UnderscoreESY_SY_EEEEENS4_13SM90_TMA_LOADENS4_14ComposedLayoutINS4_7SwizzleILi2ELi4ELi3EEENS4_18smem_ptr_flag_bitsILi8EEENSS_INS5_IJNSA_ILi8EEESG_EEENS5_IJSG_SB_EEEEEEEvNS4_8identityES11_S1B_vS1C_EENS_8epilogue10collective18CollectiveEpilogueINS1E_22Sm90TmaWarpSpecializedILi4ELi2ELi16ELb0ELb0EEEJSH_NS5_IJNSA_ILi128EEENSA_ILi32EEEEEESI_SJ_SI_SJ_NS1E_6fusion15FusionCallbacksIS1I_NS1M_17LinCombPerRowBiasISI_fSI_SI_fLi16ELNS_15FloatRoundStyleE2EEESH_S1L_JEEES11_NS12_INS13_ILi1ELi4ELi3EEES16_NSS_INS5_IJS17_S1K_EEENS5_IJS1K_SB_EEEEEEENS4_39AutoVectorizingCopyWithAssumedAlignmentILi128EEENS4_14SM90_TMA_STOREES1W_S1Y_NS4_9Copy_AtomIJNS4_17SM90_U32x4_STSM_NENS_6half_tEEEEvEEEvvEEEEvNT_6ParamsE)
	.align		4
        /*000c*/ 	.word	index@(__assertfail)
	.align		4
        /*0010*/ 	.word	0x00000000
	.align		4
        /*0014*/ 	.word	0xfffffffe
	.align		4
        /*0018*/ 	.word	0x00000000
	.align		4
        /*001c*/ 	.word	0xfffffffd
	.align		4
        /*0020*/ 	.word	0x00000000
	.align		4
        /*0024*/ 	.word	0xfffffffc


//--------------------- .nv.constant4             --------------------------
	.section	.nv.constant4,"a",@progbits
	.align	8
	.align		8
.nv.constant4:
        /*0000*/ 	.dword	__assertfail
	.align		8
        /*0008*/ 	.dword	__unnamed_1
	.align		8
        /*0010*/ 	.dword	__unnamed_2
	.align		8
        /*0018*/ 	.dword	_ZN39_INTERNAL_96d2f4a5_4_k_cu_de08e999_29124cuda3std3__45__cpo5beginE
	.align		8
        /*0020*/ 	.dword	_ZN39_INTERNAL_96d2f4a5_4_k_cu_de08e999_29124cuda3std3__45__cpo3endE
	.align		8
        /*0028*/ 	.dword	_ZN39_INTERNAL_96d2f4a5_4_k_cu_de08e999_29124cuda3std3__45__cpo6cbeginE
	.align		8
        /*0030*/ 	.dword	_ZN39_INTERNAL_96d2f4a5_4_k_cu_de08e999_29124cuda3std3__45__cpo4cendE
	.align		8
        /*0038*/ 	.dword	_ZN39_INTERNAL_96d2f4a5_4_k_cu_de08e999_29124cuda3std3__441_GLOBAL__N__96d2f4a5_4_k_cu_de08e999_29126ignoreE
	.align		8
        /*0040*/ 	.dword	_ZN39_INTERNAL_96d2f4a5_4_k_cu_de08e999_29124cuda3std3__419piecewise_constructE
	.align		8
        /*0048*/ 	.dword	_ZN39_INTERNAL_96d2f4a5_4_k_cu_de08e999_29124cuda3std3__48in_placeE
	.align		8
        /*0050*/ 	.dword	_ZN39_INTERNAL_96d2f4a5_4_k_cu_de08e999_29124cuda3std6ranges3__45__cpo4swapE
	.align		8
        /*0058*/ 	.dword	_ZN39_INTERNAL_96d2f4a5_4_k_cu_de08e999_29124cuda3std6ranges3__45__cpo9iter_moveE
	.align		8
        /*0060*/ 	.dword	_ZN39_INTERNAL_96d2f4a5_4_k_cu_de08e999_29124cute7productE
	.align		8
        /*0068*/ 	.dword	_ZN39_INTERNAL_96d2f4a5_4_k_cu_de08e999_29124cute1_E
	.align		8
        /*0070*/ 	.dword	$str$24
	.align		8
        /*0078*/ 	.dword	$str$25


//--------------------- .text._ZN7cutlass13device_kernelINS_4gemm6kernel13GemmUniversalIN4cute5tupleIJiiiiEEENS1_10collective13CollectiveMmaINS1_37MainloopSm90TmaGmmaWarpSpecializedFP8ILi10ENS5_IJNS4_1CILi1EEESB_SB_EEENS1_35KernelTmaWarpSpecializedCooperativeEEENS5_IJNSA_ILi256EEENSA_ILi64EEESG_EEENS_12float_e4m3_tENS5_IJlSB_lEEESI_SJ_NS4_8TiledMMAINS4_8MMA_AtomIJNS4_4SM904GMMA30MMA_64x64x32_F32E4M3E4M3_SS_TNILNSN_7ScaleInE1ELSP_1EEEEEENS4_6LayoutINS5_IJNSA_ILi2EEESB_SB_EEENS5_IJSB_NSA_ILi0EEESV_EEEEENS5_IJNS4_10UnderscoreESY_SY_EEEEENS4_13SM90_TMA_LOADENS4_14ComposedLayoutINS4_7SwizzleILi2ELi4ELi3EEENS4_18smem_ptr_flag_bitsILi8EEENSS_INS5_IJNSA_ILi8EEESG_EEENS5_IJSG_SB_EEEEEEEvNS4_8identityES11_S1B_vS1C_EENS_8epilogue10collective18CollectiveEpilogueINS1E_22Sm90TmaWarpSpecializedILi4ELi2ELi16ELb0ELb0EEEJSH_NS5_IJNSA_ILi128EEENSA_ILi32EEEEEESI_SJ_SI_SJ_NS1E_6fusion15FusionCallbacksIS1I_NS1M_17LinCombPerRowBiasISI_fSI_SI_fLi16ELNS_15FloatRoundStyleE2EEESH_S1L_JEEES11_NS12_INS13_ILi1ELi4ELi3EEES16_NSS_INS5_IJS17_S1K_EEENS5_IJS1K_SB_EEEEEEENS4_39AutoVectorizingCopyWithAssumedAlignmentILi128EEENS4_14SM90_TMA_STOREES1W_S1Y_NS4_9Copy_AtomIJNS4_17SM90_U32x4_STSM_NENS_6half_tEEEEvEEEvvEEEEvNT_6ParamsE --------------------------
	.section	.text._ZN7cutlass13device_kernelINS_4gemm6kernel13GemmUniversalIN4cute5tupleIJiiiiEEENS1_10collective13CollectiveMmaINS1_37MainloopSm90TmaGmmaWarpSpecializedFP8ILi10ENS5_IJNS4_1CILi1EEESB_SB_EEENS1_35KernelTmaWarpSpecializedCooperativeEEENS5_IJNSA_ILi256EEENSA_ILi64EEESG_EEENS_12float_e4m3_tENS5_IJlSB_lEEESI_SJ_NS4_8TiledMMAINS4_8MMA_AtomIJNS4_4SM904GMMA30MMA_64x64x32_F32E4M3E4M3_SS_TNILNSN_7ScaleInE1ELSP_1EEEEEENS4_6LayoutINS5_IJNSA_ILi2EEESB_SB_EEENS5_IJSB_NSA_ILi0EEESV_EEEEENS5_IJNS4_10UnderscoreESY_SY_EEEEENS4_13SM90_TMA_LOADENS4_14ComposedLayoutINS4_7SwizzleILi2ELi4ELi3EEENS4_18smem_ptr_flag_bitsILi8EEENSS_INS5_IJNSA_ILi8EEESG_EEENS5_IJSG_SB_EEEEEEEvNS4_8identityES11_S1B_vS1C_EENS_8epilogue10collective18CollectiveEpilogueINS1E_22Sm90TmaWarpSpecializedILi4ELi2ELi16ELb0ELb0EEEJSH_NS5_IJNSA_ILi128EEENSA_ILi32EEEEEESI_SJ_SI_SJ_NS1E_6fusion15FusionCallbacksIS1I_NS1M_17LinCombPerRowBiasISI_fSI_SI_fLi16ELNS_15FloatRoundStyleE2EEESH_S1L_JEEES11_NS12_INS13_ILi1ELi4ELi3EEES16_NSS_INS5_IJS17_S1K_EEENS5_IJS1K_SB_EEEEEEENS4_39AutoVectorizingCopyWithAssumedAlignmentILi128EEENS4_14SM90_TMA_STOREES1W_S1Y_NS4_9Copy_AtomIJNS4_17SM90_U32x4_STSM_NENS_6half_tEEEEvEEEvvEEEEvNT_6ParamsE,"ax",@progbits
	.align	128
.text._ZN7cutlass13device_kernelINS_4gemm6kernel13GemmUniversalIN4cute5tupleIJiiiiEEENS1_10collective13CollectiveMmaINS1_37MainloopSm90TmaGmmaWarpSpecializedFP8ILi10ENS5_IJNS4_1CILi1EEESB_SB_EEENS1_35KernelTmaWarpSpecializedCooperativeEEENS5_IJNSA_ILi256EEENSA_ILi64EEESG_EEENS_12float_e4m3_tENS5_IJlSB_lEEESI_SJ_NS4_8TiledMMAINS4_8MMA_AtomIJNS4_4SM904GMMA30MMA_64x64x32_F32E4M3E4M3_SS_TNILNSN_7ScaleInE1ELSP_1EEEEEENS4_6LayoutINS5_IJNSA_ILi2EEESB_SB_EEENS5_IJSB_NSA_ILi0EEESV_EEEEENS5_IJNS4_10UnderscoreESY_SY_EEEEENS4_13SM90_TMA_LOADENS4_14ComposedLayoutINS4_7SwizzleILi2ELi4ELi3EEENS4_18smem_ptr_flag_bitsILi8EEENSS_INS5_IJNSA_ILi8EEESG_EEENS5_IJSG_SB_EEEEEEEvNS4_8identityES11_S1B_vS1C_EENS_8epilogue10collective18CollectiveEpilogueINS1E_22Sm90TmaWarpSpecializedILi4ELi2ELi16ELb0ELb0EEEJSH_NS5_IJNSA_ILi128EEENSA_ILi32EEEEEESI_SJ_SI_SJ_NS1E_6fusion15FusionCallbacksIS1I_NS1M_17LinCombPerRowBiasISI_fSI_SI_fLi16ELNS_15FloatRoundStyleE2EEESH_S1L_JEEES11_NS12_INS13_ILi1ELi4ELi3EEES16_NSS_INS5_IJS17_S1K_EEENS5_IJS1K_SB_EEEEEEENS4_39AutoVectorizingCopyWithAssumedAlignmentILi128EEENS4_14SM90_TMA_STOREES1W_S1Y_NS4_9Copy_AtomIJNS4_17SM90_U32x4_STSM_NENS_6half_tEEEEvEEEvvEEEEvNT_6ParamsE:
        .type           _ZN7cutlass13device_kernelINS_4gemm6kernel13GemmUniversalIN4cute5tupleIJiiiiEEENS1_10collective13CollectiveMmaINS1_37MainloopSm90TmaGmmaWarpSpecializedFP8ILi10ENS5_IJNS4_1CILi1EEESB_SB_EEENS1_35KernelTmaWarpSpecializedCooperativeEEENS5_IJNSA_ILi256EEENSA_ILi64EEESG_EEENS_12float_e4m3_tENS5_IJlSB_lEEESI_SJ_NS4_8TiledMMAINS4_8MMA_AtomIJNS4_4SM904GMMA30MMA_64x64x32_F32E4M3E4M3_SS_TNILNSN_7ScaleInE1ELSP_1EEEEEENS4_6LayoutINS5_IJNSA_ILi2EEESB_SB_EEENS5_IJSB_NSA_ILi0EEESV_EEEEENS5_IJNS4_10UnderscoreESY_SY_EEEEENS4_13SM90_TMA_LOADENS4_14ComposedLayoutINS4_7SwizzleILi2ELi4ELi3EEENS4_18smem_ptr_flag_bitsILi8EEENSS_INS5_IJNSA_ILi8EEESG_EEENS5_IJSG_SB_EEEEEEEvNS4_8identityES11_S1B_vS1C_EENS_8epilogue10collective18CollectiveEpilogueINS1E_22Sm90TmaWarpSpecializedILi4ELi2ELi16ELb0ELb0EEEJSH_NS5_IJNSA_ILi128EEENSA_ILi32EEEEEESI_SJ_SI_SJ_NS1E_6fusion15FusionCallbacksIS1I_NS1M_17LinCombPerRowBiasISI_fSI_SI_fLi16ELNS_15FloatRoundStyleE2EEESH_S1L_JEEES11_NS12_INS13_ILi1ELi4ELi3EEES16_NSS_INS5_IJS17_S1K_EEENS5_IJS1K_SB_EEEEEEENS4_39AutoVectorizingCopyWithAssumedAlignmentILi128EEENS4_14SM90_TMA_STOREES1W_S1Y_NS4_9Copy_AtomIJNS4_17SM90_U32x4_STSM_NENS_6half_tEEEEvEEEvvEEEEvNT_6ParamsE,@function
        .size           _ZN7cutlass13device_kernelINS_4gemm6kernel13GemmUniversalIN4cute5tupleIJiiiiEEENS1_10collective13CollectiveMmaINS1_37MainloopSm90TmaGmmaWarpSpecializedFP8ILi10ENS5_IJNS4_1CILi1EEESB_SB_EEENS1_35KernelTmaWarpSpecializedCooperativeEEENS5_IJNSA_ILi256EEENSA_ILi64EEESG_EEENS_12float_e4m3_tENS5_IJlSB_lEEESI_SJ_NS4_8TiledMMAINS4_8MMA_AtomIJNS4_4SM904GMMA30MMA_64x64x32_F32E4M3E4M3_SS_TNILNSN_7ScaleInE1ELSP_1EEEEEENS4_6LayoutINS5_IJNSA_ILi2EEESB_SB_EEENS5_IJSB_NSA_ILi0EEESV_EEEEENS5_IJNS4_10UnderscoreESY_SY_EEEEENS4_13SM90_TMA_LOADENS4_14ComposedLayoutINS4_7SwizzleILi2ELi4ELi3EEENS4_18smem_ptr_flag_bitsILi8EEENSS_INS5_IJNSA_ILi8EEESG_EEENS5_IJSG_SB_EEEEEEEvNS4_8identityES11_S1B_vS1C_EENS_8epilogue10collective18CollectiveEpilogueINS1E_22Sm90TmaWarpSpecializedILi4ELi2ELi16ELb0ELb0EEEJSH_NS5_IJNSA_ILi128EEENSA_ILi32EEEEEESI_SJ_SI_SJ_NS1E_6fusion15FusionCallbacksIS1I_NS1M_17LinCombPerRowBiasISI_fSI_SI_fLi16ELNS_15FloatRoundStyleE2EEESH_S1L_JEEES11_NS12_INS13_ILi1ELi4ELi3EEES16_NSS_INS5_IJS17_S1K_EEENS5_IJS1K_SB_EEEEEEENS4_39AutoVectorizingCopyWithAssumedAlignmentILi128EEENS4_14SM90_TMA_STOREES1W_S1Y_NS4_9Copy_AtomIJNS4_17SM90_U32x4_STSM_NENS_6half_tEEEEvEEEvvEEEEvNT_6ParamsE,(.L_x_202 - _ZN7cutlass13device_kernelINS_4gemm6kernel13GemmUniversalIN4cute5tupleIJiiiiEEENS1_10collective13CollectiveMmaINS1_37MainloopSm90TmaGmmaWarpSpecializedFP8ILi10ENS5_IJNS4_1CILi1EEESB_SB_EEENS1_35KernelTmaWarpSpecializedCooperativeEEENS5_IJNSA_ILi256EEENSA_ILi64EEESG_EEENS_12float_e4m3_tENS5_IJlSB_lEEESI_SJ_NS4_8TiledMMAINS4_8MMA_AtomIJNS4_4SM904GMMA30MMA_64x64x32_F32E4M3E4M3_SS_TNILNSN_7ScaleInE1ELSP_1EEEEEENS4_6LayoutINS5_IJNSA_ILi2EEESB_SB_EEENS5_IJSB_NSA_ILi0EEESV_EEEEENS5_IJNS4_10UnderscoreESY_SY_EEEEENS4_13SM90_TMA_LOADENS4_14ComposedLayoutINS4_7SwizzleILi2ELi4ELi3EEENS4_18smem_ptr_flag_bitsILi8EEENSS_INS5_IJNSA_ILi8EEESG_EEENS5_IJSG_SB_EEEEEEEvNS4_8identityES11_S1B_vS1C_EENS_8epilogue10collective18CollectiveEpilogueINS1E_22Sm90TmaWarpSpecializedILi4ELi2ELi16ELb0ELb0EEEJSH_NS5_IJNSA_ILi128EEENSA_ILi32EEEEEESI_SJ_SI_SJ_NS1E_6fusion15FusionCallbacksIS1I_NS1M_17LinCombPerRowBiasISI_fSI_SI_fLi16ELNS_15FloatRoundStyleE2EEESH_S1L_JEEES11_NS12_INS13_ILi1ELi4ELi3EEES16_NSS_INS5_IJS17_S1K_EEENS5_IJS1K_SB_EEEEEEENS4_39AutoVectorizingCopyWithAssumedAlignmentILi128EEENS4_14SM90_TMA_STOREES1W_S1Y_NS4_9Copy_AtomIJNS4_17SM90_U32x4_STSM_NENS_6half_tEEEEvEEEvvEEEEvNT_6ParamsE)
        .other          _ZN7cutlass13device_kernelINS_4gemm6kernel13GemmUniversalIN4cute5tupleIJiiiiEEENS1_10collective13CollectiveMmaINS1_37MainloopSm90TmaGmmaWarpSpecializedFP8ILi10ENS5_IJNS4_1CILi1EEESB_SB_EEENS1_35KernelTmaWarpSpecializedCooperativeEEENS5_IJNSA_ILi256EEENSA_ILi64EEESG_EEENS_12float_e4m3_tENS5_IJlSB_lEEESI_SJ_NS4_8TiledMMAINS4_8MMA_AtomIJNS4_4SM904GMMA30MMA_64x64x32_F32E4M3E4M3_SS_TNILNSN_7ScaleInE1ELSP_1EEEEEENS4_6LayoutINS5_IJNSA_ILi2EEESB_SB_EEENS5_IJSB_NSA_ILi0EEESV_EEEEENS5_IJNS4_10UnderscoreESY_SY_EEEEENS4_13SM90_TMA_LOADENS4_14ComposedLayoutINS4_7SwizzleILi2ELi4ELi3EEENS4_18smem_ptr_flag_bitsILi8EEENSS_INS5_IJNSA_ILi8EEESG_EEENS5_IJSG_SB_EEEEEEEvNS4_8identityES11_S1B_vS1C_EENS_8epilogue10collective18CollectiveEpilogueINS1E_22Sm90TmaWarpSpecializedILi4ELi2ELi16ELb0ELb0EEEJSH_NS5_IJNSA_ILi128EEENSA_ILi32EEEEEESI_SJ_SI_SJ_NS1E_6fusion15FusionCallbacksIS1I_NS1M_17LinCombPerRowBiasISI_fSI_SI_fLi16ELNS_15FloatRoundStyleE2EEESH_S1L_JEEES11_NS12_INS13_ILi1ELi4ELi3EEES16_NSS_INS5_IJS17_S1K_EEENS5_IJS1K_SB_EEEEEEENS4_39AutoVectorizingCopyWithAssumedAlignmentILi128EEENS4_14SM90_TMA_STOREES1W_S1Y_NS4_9Copy_AtomIJNS4_17SM90_U32x4_STSM_NENS_6half_tEEEEvEEEvvEEEEvNT_6ParamsE,@"STO_CUDA_ENTRY STV_DEFAULT"
_ZN7cutlass13device_kernelINS_4gemm6kernel13GemmUniversalIN4cute5tupleIJiiiiEEENS1_10collective13CollectiveMmaINS1_37MainloopSm90TmaGmmaWarpSpecializedFP8ILi10ENS5_IJNS4_1CILi1EEESB_SB_EEENS1_35KernelTmaWarpSpecializedCooperativeEEENS5_IJNSA_ILi256EEENSA_ILi64EEESG_EEENS_12float_e4m3_tENS5_IJlSB_lEEESI_SJ_NS4_8TiledMMAINS4_8MMA_AtomIJNS4_4SM904GMMA30MMA_64x64x32_F32E4M3E4M3_SS_TNILNSN_7ScaleInE1ELSP_1EEEEEENS4_6LayoutINS5_IJNSA_ILi2EEESB_SB_EEENS5_IJSB_NSA_ILi0EEESV_EEEEENS5_IJNS4_10UnderscoreESY_SY_EEEEENS4_13SM90_TMA_LOADENS4_14ComposedLayoutINS4_7SwizzleILi2ELi4ELi3EEENS4_18smem_ptr_flag_bitsILi8EEENSS_INS5_IJNSA_ILi8EEESG_EEENS5_IJSG_SB_EEEEEEEvNS4_8identityES11_S1B_vS1C_EENS_8epilogue10collective18CollectiveEpilogueINS1E_22Sm90TmaWarpSpecializedILi4ELi2ELi16ELb0ELb0EEEJSH_NS5_IJNSA_ILi128EEENSA_ILi32EEEEEESI_SJ_SI_SJ_NS1E_6fusion15FusionCallbacksIS1I_NS1M_17LinCombPerRowBiasISI_fSI_SI_fLi16ELNS_15FloatRoundStyleE2EEESH_S1L_JEEES11_NS12_INS13_ILi1ELi4ELi3EEES16_NSS_INS5_IJS17_S1K_EEENS5_IJS1K_SB_EEEEEEENS4_39AutoVectorizingCopyWithAssumedAlignmentILi128EEENS4_14SM90_TMA_STOREES1W_S1Y_NS4_9Copy_AtomIJNS4_17SM90_U32x4_STSM_NENS_6half_tEEEEvEEEvvEEEEvNT_6ParamsE:
[----:B------:R-:W1:Y:S01]  /*0000*/  LDC R1, c[0x0][0x28] ;  /* 0x00000a00ff017b82 */ /* 0x000e620000000800 */
[----:B------:R-:W2:Y:S07]  /*0010*/  S2R R18, SR_TID.X ;  /* 0x0000000000127919 */ /* 0x000eae0000002100 */
[----:B------:R-:W3:Y:S01]  /*0020*/  LDC.64 R4, c[0x0][0x588] ;  /* 0x00016200ff047b82 */ /* 0x000ee20000000a00 */
[----:B------:R-:W-:Y:S01]  /*0030*/  ELECT P0, URZ, PT ;  /* 0x00000000003f782f */ /* 0x000fe20003800000 */
[----:B------:R-:W-:Y:S01]  /*0040*/  BSSY B0, `(.L_x_0) ;  /* 0x0000016000007945 */ /* 0x000fe20003800000 */
[----:B--2---:R-:W-:-:S02]  /*0050*/  SHF.R.U32.HI R0, RZ, 0x5, R18 ;  /* 0x00000005ff007819 */ /* 0x004fc40000011612 */
[----:B------:R-:W-:-:S03]  /*0060*/  SHF.R.U32.HI R6, RZ, 0x7, R18 ;  /* 0x00000007ff067819 */ /* 0x000fc60000011612 */
[----:B------:R-:W2:Y:S04]  /*0070*/  SHFL.IDX PT, R3, R0, RZ, 0x1f ;  /* 0x00001fff00037589 */ /* 0x000ea800000e0000 */
[----:B------:R4:W1:Y:S01]  /*0080*/  SHFL.IDX PT, R7, R6, RZ, 0x1f ;  /* 0x00001fff06077589 */ /* 0x00086200000e0000 */
[----:B--2---:R-:W-:Y:S02]  /*0090*/  ISETP.NE.OR P0, PT, R3, RZ, !P0 ;  /* 0x000000ff0300720c */ /* 0x004fe40004705670 */
[----:B------:R-:W-:-:S11]  /*00a0*/  SHF.R.S32.HI R2, RZ, 0x1f, R3 ;  /* 0x0000001fff027819 */ /* 0x000fd60000011403 */
[----:B-1-34-:R-:W-:Y:S05]  /*00b0*/  @P0 BRA `(.L_x_1) ;  /* 0x0000000000380947 */ /* 0x01afea0003800000 */
[----:B------:R-:W-:Y:S02]  /*00c0*/  ULDC.64 UR4, c[0x0][0x198] ;  /* 0x0000660000047ab9 */ /* 0x000fe40000000a00 */
[----:B------:R-:W-:Y:S02]  /*00d0*/  UIADD3 UR6, UP0, UR4, 0xf0, URZ ;  /* 0x000000f004067890 */ /* 0x000fe4000ff1e03f */
[----:B------:R-:W-:Y:S02]  /*00e0*/  UIADD3 UR8, UP1, UR4, 0x1f0, URZ ;  /* 0x000001f004087890 */ /* 0x000fe4000ff3e03f */
[----:B------:R-:W-:Y:S02]  /*00f0*/  UIADD3 UR10, UP2, UR4, 0x3f0, URZ ;  /* 0x000003f0040a7890 */ /* 0x000fe4000ff5e03f */
[----:B------:R-:W-:Y:S02]  /*0100*/  UIADD3 UR4, UP3, UR4, 0x4f0, URZ ;  /* 0x000004f004047890 */ /* 0x000fe4000ff7e03f */
[----:B------:R-:W-:-:S02]  /*0110*/  UIADD3.X UR7, URZ, UR5, URZ, UP0, !UPT ;  /* 0x000000053f077290 */ /* 0x000fc400087fe43f */
[----:B------:R-:W-:Y:S02]  /*0120*/  UIADD3.X UR9, URZ, UR5, URZ, UP1, !UPT ;  /* 0x000000053f097290 */ /* 0x000fe40008ffe43f */
[----:B------:R-:W-:Y:S02]  /*0130*/  UIADD3.X UR11, URZ, UR5, URZ, UP2, !UPT ;  /* 0x000000053f0b7290 */ /* 0x000fe400097fe43f */
[----:B------:R-:W-:-:S03]  /*0140*/  UIADD3.X UR5, URZ, UR5, URZ, UP3, !UPT ;  /* 0x000000053f057290 */ /* 0x000fc60009ffe43f */
[----:B------:R1:W-:Y:S02]  /*0150*/  UTMACCTL.PF [UR6] ;  /* 0x00000000060079b9 */ /* 0x0003e40008040000 */
[----:B------:R1:W-:Y:S02]  /*0160*/  UTMACCTL.PF [UR8] ;  /* 0x00000000080079b9 */ /* 0x0003e40008040000 */
[----:B------:R1:W-:Y:S02]  /*0170*/  UTMACCTL.PF [UR10] ;  /* 0x000000000a0079b9 */ /* 0x0003e40008040000 */
[----:B------:R1:W-:Y:S02]  /*0180*/  UTMACCTL.PF [UR4] ;  /* 0x00000000040079b9 */ /* 0x0003e40008040000 */
[----:B-1----:R-:W-:Y:S01]  /*0190*/  NOP ;  /* 0x0000000000007918 */ /* 0x002fe20000000000 */
.L_x_1:
[----:B------:R-:W-:Y:S05]  /*01a0*/  BSYNC B0 ;  /* 0x0000000000007941 */ /* 0x000fea0003800000 */
.L_x_0:
[----:B------:R-:W-:Y:S01]  /*01b0*/  ULDC.64 UR4, c[0x0][0x590] ;  /* 0x0001640000047ab9 */ /* 0x000fe20000000a00 */
[----:B------:R-:W-:Y:S01]  /*01c0*/  LEA.HI R2, R2, R3, RZ, 0x2 ;  /* 0x0000000302027211 */ /* 0x000fe200078f10ff */
[----:B------:R-:W-:Y:S01]  /*01d0*/  ULDC.64 UR42, c[0x0][0x208] ;  /* 0x00008200002a7ab9 */ /* 0x000fe20000000a00 */
[----:B------:R-:W-:Y:S01]  /*01e0*/  ISETP.NE.U32.AND P1, PT, RZ, UR4, PT ;  /* 0x00000004ff007c0c */ /* 0x000fe2000bf25070 */
[----:B------:R-:W-:Y:S01]  /*01f0*/  IMAD.MOV.U32 R8, RZ, RZ, R4 ;  /* 0x000000ffff087224 */ /* 0x000fe200078e0004 */
[----:B------:R-:W-:Y:S01]  /*0200*/  LOP3.LUT R2, R2, 0xfffffffc, RZ, 0xc0, !PT ;  /* 0xfffffffc02027812 */ /* 0x000fe200078ec0ff */
[----:B------:R-:W-:Y:S01]  /*0210*/  IMAD.MOV.U32 R9, RZ, RZ, R5 ;  /* 0x000000ffff097224 */ /* 0x000fe200078e0005 */
[----:B------:R-:W-:-:S03]  /*0220*/  ISETP.NE.AND.EX P2, PT, RZ, UR5, PT, P1 ;  /* 0x00000005ff007c0c */ /* 0x000fc6000bf45310 */
[--C-:B------:R-:W-:Y:S01]  /*0230*/  IMAD.IADD R3, R3, 0x1, -R2.reuse ;  /* 0x0000000103037824 */ /* 0x100fe200078e0a02 */
[----:B------:R-:W-:-:S09]  /*0240*/  PRMT R2, RZ, 0x7610, R2 ;  /* 0x00007610ff027816 */ /* 0x000fd20000000002 */
[----:B------:R-:W-:Y:S05]  /*0250*/  @P2 BRA `(.L_x_2) ;  /* 0x0000000000302947 */ /* 0x000fea0003800000 */
[----:B------:R-:W-:Y:S02]  /*0260*/  ULDC.64 UR6, c[0x0][0x588] ;  /* 0x0001620000067ab9 */ /* 0x000fe40000000a00 */
[----:B------:R-:W-:-:S04]  /*0270*/  ISETP.NE.U32.AND P0, PT, RZ, UR6, PT ;  /* 0x00000006ff007c0c */ /* 0x000fc8000bf05070 */
[----:B------:R-:W-:-:S13]  /*0280*/  ISETP.NE.AND.EX P0, PT, RZ, UR7, PT, P0 ;  /* 0x00000007ff007c0c */ /* 0x000fda000bf05300 */
[----:B------:R-:W-:Y:S05]  /*0290*/  @!P0 BRA `(.L_x_3) ;  /* 0x0000000000108947 */ /* 0x000fea0003800000 */
[----:B------:R-:W2:Y:S02]  /*02a0*/  LDG.E R2, desc[UR42][R8.64] ;  /* 0x0000002a08027981 */ /* 0x000ea4000c1e1900 */
[----:B--2---:R-:W-:Y:S01]  /*02b0*/  FSETP.NEU.AND P3, PT, R2, RZ, PT ;  /* 0x000000ff0200720b */ /* 0x004fe20003f6d000 */
[----:B------:R-:W-:Y:S01]  /*02c0*/  IMAD.MOV.U32 R2, RZ, RZ, 0x1 ;  /* 0x00000001ff027424 */ /* 0x000fe200078e00ff */
[----:B------:R-:W-:Y:S11]  /*02d0*/  BRA `(.L_x_2) ;  /* 0x0000000000107947 */ /* 0x000ff60003800000 */
.L_x_3:
[----:B------:R-:W-:Y:S01]  /*02e0*/  ULDC UR6, c[0x0][0x580] ;  /* 0x0001600000067ab9 */ /* 0x000fe20000000800 */
[----:B------:R-:W-:Y:S02]  /*02f0*/  MOV R2, 0x1 ;  /* 0x0000000100027802 */ /* 0x000fe40000000f00 */
[----:B------:R-:W-:Y:S02]  /*0300*/  CS2R R8, SRZ ;  /* 0x0000000000087805 */ /* 0x000fe4000001ff00 */
[----:B------:R-:W-:-:S13]  /*0310*/  FSETP.NEU.AND P3, PT, RZ, UR6, PT ;  /* 0x00000006ff007c0b */ /* 0x000fda000bf6d000 */
.L_x_2:
[----:B------:R-:W-:Y:S01]  /*0320*/  ISETP.NE.U32.AND P0, PT, R8, RZ, PT ;  /* 0x000000ff0800720c */ /* 0x000fe20003f05070 */
[----:B------:R-:W-:Y:S01]  /*0330*/  IMAD.MOV.U32 R6, RZ, RZ, 0x1 ;  /* 0x00000001ff067424 */ /* 0x000fe200078e00ff */
[----:B------:R-:W-:Y:S02]  /*0340*/  ISETP.NE.AND.EX P1, PT, RZ, UR5, PT, P1 ;  /* 0x00000005ff007c0c */ /* 0x000fe4000bf25310 */
[----:B------:R-:W-:-:S13]  /*0350*/  ISETP.NE.AND.EX P0, PT, R9, RZ, PT, P0 ;  /* 0x000000ff0900720c */ /* 0x000fda0003f05300 */
[----:B------:R-:W-:Y:S05]  /*0360*/  @P0 BRA P1, `(.L_x_4) ;  /* 0x0000000000300947 */ /* 0x000fea0000800000 */
[----:B------:R-:W-:Y:S02]  /*0370*/  ISETP.NE.U32.AND P1, PT, RZ, UR4, PT ;  /* 0x00000004ff007c0c */ /* 0x000fe4000bf25070 */
[----:B------:R-:W-:Y:S02]  /*0380*/  ISETP.NE.U32.AND P0, PT, R8, RZ, PT ;  /* 0x000000ff0800720c */ /* 0x000fe40003f05070 */
[----:B------:R-:W-:Y:S02]  /*0390*/  ISETP.NE.AND.EX P1, PT, RZ, UR5, PT, P1 ;  /* 0x00000005ff007c0c */ /* 0x000fe4000bf25310 */
[----:B------:R-:W-:Y:S02]  /*03a0*/  PRMT R2, R2, 0x9910, RZ ;  /* 0x0000991002027816 */ /* 0x000fe400000000ff */
[----:B------:R-:W-:Y:S02]  /*03b0*/  ISETP.NE.AND.EX P0, PT, R9, RZ, PT, P0 ;  /* 0x000000ff0900720c */ /* 0x000fe40003f05300 */
[----:B------:R-:W-:-:S02]  /*03c0*/  ISETP.NE.AND P4, PT, R2, RZ, PT ;  /* 0x000000ff0200720c */ /* 0x000fc40003f85270 */
[----:B------:R-:W-:Y:S02]  /*03d0*/  SEL R9, RZ, 0xffffffff, P3 ;  /* 0xffffffffff097807 */ /* 0x000fe40001800000 */
[----:B------:R-:W-:-:S04]  /*03e0*/  SEL R2, RZ, 0xffffffff, P0 ;  /* 0xffffffffff027807 */ /* 0x000fc80000000000 */
[----:B------:R-:W-:-:S04]  /*03f0*/  @P1 SEL R9, R2, R9, !P4 ;  /* 0x0000000902091207 */ /* 0x000fc80006000000 */
[----:B------:R-:W-:-:S04]  /*0400*/  LOP3.LUT R9, R9, 0x1, RZ, 0xc0, !PT ;  /* 0x0000000109097812 */ /* 0x000fc800078ec0ff */
[----:B------:R-:W-:-:S04]  /*0410*/  ISETP.NE.U32.AND P0, PT, R9, 0x1, PT ;  /* 0x000000010900780c */ /* 0x000fc80003f05070 */
[----:B------:R-:W-:-:S09]  /*0420*/  SEL R6, RZ, 0x1, !P0 ;  /* 0x00000001ff067807 */ /* 0x000fd20004000000 */
.L_x_4:
[----:B------:R-:W1:Y:S02]  /*0430*/  SHFL.IDX PT, R2, R0, RZ, 0x1f ;  /* 0x00001fff00027589 */ /* 0x000e6400000e0000 */
[----:B-1----:R-:W-:-:S13]  /*0440*/  ISETP.NE.AND P0, PT, R2, RZ, PT ;  /* 0x000000ff0200720c */ /* 0x002fda0003f05270 */
[----:B------:R-:W-:Y:S05]  /*0450*/  @P0 BRA `(.L_x_5) ;  /* 0x0000000000940947 */ /* 0x000fea0003800000 */
[----:B------:R-:W-:Y:S01]  /*0460*/  ELECT P0, URZ, PT ;  /* 0x00000000003f782f */ /* 0x000fe20003800000 */
[----:B------:R-:W-:-:S12]  /*0470*/  BSSY B0, `(.L_x_5) ;  /* 0x0000023000007945 */ /* 0x000fd80003800000 */
[----:B------:R-:W-:Y:S05]  /*0480*/  @!P0 BRA `(.L_x_6) ;  /* 0x0000000000848947 */ /* 0x000fea0003800000 */
[----:B------:R-:W1:Y:S01]  /*0490*/  S2UR UR8, SR_CgaCtaId ;  /* 0x00000000000879c3 */ /* 0x000e620000008800 */
[----:B------:R-:W-:Y:S01]  /*04a0*/  UMOV UR4, 0x400 ;  /* 0x0000040000047882 */ /* 0x000fe20000000000 */
[----:B------:R-:W-:Y:S01]  /*04b0*/  UMOV UR5, 0x1 ;  /* 0x0000000100057882 */ /* 0x000fe20000000000 */
[----:B------:R-:W-:Y:S02]  /*04c0*/  UMOV UR6, 0x100 ;  /* 0x0000010000067882 */ /* 0x000fe40000000000 */
[----:B------:R-:W-:-:S04]  /*04d0*/  UIADD3 UR6, -UR6, 0x100000, URZ ;  /* 0x0010000006067890 */ /* 0x000fc8000fffe13f */
[----:B------:R-:W-:Y:S02]  /*04e0*/  USHF.L.U32 UR7, UR6, 0xb, URZ ;  /* 0x0000000b06077899 */ /* 0x000fe4000800063f */
[----:B------:R-:W-:Y:S02]  /*04f0*/  USHF.L.U32 UR6, UR6, 0x1, URZ ;  /* 0x0000000106067899 */ /* 0x000fe4000800063f */
[----:B-1----:R-:W-:Y:S02]  /*0500*/  ULEA UR8, UR8, UR4, 0x18 ;  /* 0x0000000408087291 */ /* 0x002fe4000f8ec03f */
[----:B------:R-:W-:-:S04]  /*0510*/  UIADD3 UR4, -UR5, 0x100000, URZ ;  /* 0x0010000005047890 */ /* 0x000fc8000fffe13f */
[----:B------:R-:W-:Y:S02]  /*0520*/  USHF.L.U32 UR5, UR4, 0xb, URZ ;  /* 0x0000000b04057899 */ /* 0x000fe4000800063f */
[----:B------:R-:W-:Y:S01]  /*0530*/  USHF.L.U32 UR4, UR4, 0x1, URZ ;  /* 0x0000000104047899 */ /* 0x000fe2000800063f */
[----:B------:R-:W1:Y:S11]  /*0540*/  FENCE.VIEW.ASYNC.S ;  /* 0x00000000000073c6 */ /* 0x000e760000000000 */
[----:B-1----:R1:W2:Y:S01]  /*0550*/  SYNCS.EXCH.64 URZ, [UR8], UR4 ;  /* 0x00000004083f75b2 */ /* 0x0022a20008000100 */
[----:B------:R1:W3:Y:S01]  /*0560*/  SYNCS.EXCH.64 URZ, [UR8+0x50], UR6 ;  /* 0x00005006083f75b2 */ /* 0x0002e20008000100 */
[----:B------:R1:W4:Y:S01]  /*0570*/  SYNCS.EXCH.64 URZ, [UR8+0x8], UR4 ;  /* 0x00000804083f75b2 */ /* 0x0003220008000100 */
[----:B------:R1:W1:Y:S01]  /*0580*/  SYNCS.EXCH.64 URZ, [UR8+0x58], UR6 ;  /* 0x00005806083f75b2 */ /* 0x0002620008000100 */
        /* <DEDUP_REMOVED lines=16> */
[----:B------:R-:W-:Y:S01]  /*0690*/  NOP ;  /* 0x0000000000007918 */ /* 0x000fe20000000000 */
.L_x_6:
[----:B-1----:R-:W-:Y:S05]  /*06a0*/  BSYNC B0 ;  /* 0x0000000000007941 */ /* 0x002fea0003800000 */
.L_x_5:
[----:B------:R-:W1:Y:S01]  /*06b0*/  SHFL.IDX PT, R8, R0, RZ, 0x1f ;  /* 0x00001fff00087589 */ /* 0x000e6200000e0000 */
[----:B------:R-:W2:Y:S01]  /*06c0*/  LDC R2, c[0x0][0x904] ;  /* 0x00024100ff027b82 */ /* 0x000ea20000000800 */
[----:B------:R-:W-:Y:S01]  /*06d0*/  NOP ;  /* 0x0000000000007918 */ /* 0x000fe20000000000 */
[----:B-1----:R-:W-:-:S13]  /*06e0*/  ISETP.NE.AND P0, PT, R8, RZ, PT ;  /* 0x000000ff0800720c */ /* 0x002fda0003f05270 */
[----:B------:R-:W-:Y:S05]  /*06f0*/  @P0 BRA `(.L_x_7) ;  /* 0x0000000000580947 */ /* 0x000fea0003800000 */
[----:B------:R-:W1:Y:S01]  /*0700*/  S2UR UR5, SR_CgaCtaId ;  /* 0x00000000000579c3 */ /* 0x000e620000008800 */
[----:B------:R-:W-:Y:S01]  /*0710*/  UMOV UR4, 0x400 ;  /* 0x0000040000047882 */ /* 0x000fe20000000000 */
[----:B------:R-:W-:Y:S01]  /*0720*/  UMOV UR6, 0x20 ;  /* 0x0000002000067882 */ /* 0x000fe20000000000 */
[----:B------:R-:W-:Y:S01]  /*0730*/  UMOV UR7, 0x100 ;  /* 0x0000010000077882 */ /* 0x000fe20000000000 */
[----:B------:R-:W-:Y:S01]  /*0740*/  ELECT P0, URZ, PT ;  /* 0x00000000003f782f */ /* 0x000fe20003800000 */
[----:B-1----:R-:W-:Y:S02]  /*0750*/  ULEA UR8, UR5, UR4, 0x18 ;  /* 0x0000000405087291 */ /* 0x002fe4000f8ec03f */
[----:B------:R-:W-:-:S04]  /*0760*/  UIADD3 UR4, -UR6, 0x100000, URZ ;  /* 0x0010000006047890 */ /* 0x000fc8000fffe13f */
[----:B------:R-:W-:Y:S02]  /*0770*/  USHF.L.U32 UR5, UR4, 0xb, URZ ;  /* 0x0000000b04057899 */ /* 0x000fe4000800063f */
[----:B------:R-:W-:Y:S02]  /*0780*/  USHF.L.U32 UR4, UR4, 0x1, URZ ;  /* 0x0000000104047899 */ /* 0x000fe4000800063f */
[----:B------:R-:W-:-:S04]  /*0790*/  UIADD3 UR6, -UR7, 0x100000, URZ ;  /* 0x0010000007067890 */ /* 0x000fc8000fffe13f */
[----:B------:R-:W-:Y:S02]  /*07a0*/  USHF.L.U32 UR7, UR6, 0xb, URZ ;  /* 0x0000000b06077899 */ /* 0x000fe4000800063f */
[----:B------:R-:W-:Y:S01]  /*07b0*/  USHF.L.U32 UR6, UR6, 0x1, URZ ;  /* 0x0000000106067899 */ /* 0x000fe2000800063f */
[----:B------:R-:W1:Y:S03]  /*07c0*/  FENCE.VIEW.ASYNC.S ;  /* 0x00000000000073c6 */ /* 0x000e660000000000 */
[----:B-1----:R1:W1:Y:S08]  /*07d0*/  SYNCS.EXCH.64 URZ, [UR8+0xa0], UR4 ;  /* 0x0000a004083f75b2 */ /* 0x0022700008000100 */
        /* <DEDUP_REMOVED lines=8> */
.L_x_7:
[----:B------:R-:W5:Y:S01]  /*0860*/  SHFL.IDX PT, R0, R0, RZ, 0x1f ;  /* 0x00001fff00007589 */ /* 0x000f6200000e0000 */
[----:B--2---:R-:W-:Y:S02]  /*0870*/  ISETP.NE.AND P6, PT, R2, 0x1, PT ;  /* 0x000000010200780c */ /* 0x004fe40003fc5270 */
[----:B------:R-:W-:Y:S01]  /*0880*/  ELECT P0, URZ, PT ;  /* 0x00000000003f782f */ /* 0x000fe20003800000 */
[----:B------:R-:W2:Y:S01]  /*0890*/  S2UR UR36, SR_CgaCtaId ;  /* 0x00000000002479c3 */ /* 0x000ea20000008800 */
[----:B------:R-:W3:Y:S01]  /*08a0*/  S2R R12, SR_CTAID.Y ;  /* 0x00000000000c7919 */ /* 0x000ee20000002600 */
[----:B-1----:R-:W-:Y:S01]  /*08b0*/  UMOV UR4, 0x20 ;  /* 0x0000002000047882 */ /* 0x002fe20000000000 */
[----:B------:R-:W-:Y:S01]  /*08c0*/  ISETP.NE.AND P3, PT, R3, RZ, PT ;  /* 0x000000ff0300720c */ /* 0x000fe20003f65270 */
[----:B------:R-:W-:Y:S01]  /*08d0*/  NOP ;  /* 0x0000000000007918 */ /* 0x000fe20000000000 */
[----:B------:R-:W1:Y:S01]  /*08e0*/  S2R R8, SR_CTAID.X ;  /* 0x0000000000087919 */ /* 0x000e620000002500 */
[----:B------:R-:W-:Y:S01]  /*08f0*/  P2R R9, PR, RZ, 0x40 ;  /* 0x00000040ff097803 */ /* 0x000fe20000000000 */
[----:B------:R-:W-:Y:S01]  /*0900*/  UMOV UR37, 0x1 ;  /* 0x0000000100257882 */ /* 0x000fe20000000000 */
[----:B------:R-:W-:-:S02]  /*0910*/  ISETP.NE.AND P4, PT, R7, RZ, PT ;  /* 0x000000ff0700720c */ /* 0x000fc40003f85270 */
[----:B------:R-:W1:Y:S01]  /*0920*/  @P6 LDC R17, c[0x0][0x10] ;  /* 0x00000400ff116b82 */ /* 0x000e620000000800 */
[----:B------:R-:W-:Y:S02]  /*0930*/  @P6 IMAD.MOV.U32 R11, RZ, RZ, RZ ;  /* 0x000000ffff0b6224 */ /* 0x000fe400078e00ff */
[----:B------:R-:W-:-:S05]  /*0940*/  @P6 IMAD.MOV.U32 R9, RZ, RZ, RZ ;  /* 0x000000ffff096224 */ /* 0x000fca00078e00ff */
[----:B------:R-:W4:Y:S01]  /*0950*/  @!P6 LDC R13, c[0x0][0xc] ;  /* 0x00000300ff0deb82 */ /* 0x000f220000000800 */
[----:B-----5:R-:W-:Y:S02]  /*0960*/  ISETP.NE.OR P1, PT, R0, RZ, !P0 ;  /* 0x000000ff0000720c */ /* 0x020fe40004725670 */
[----:B------:R-:W-:-:S04]  /*0970*/  ISETP.EQ.OR P0, PT, R3, 0x3, !P3 ;  /* 0x000000030300780c */ /* 0x000fc80005f02670 */
[C---:B------:R-:W-:Y:S01]  /*0980*/  ISETP.EQ.AND P0, PT, R7.reuse, RZ, P0 ;  /* 0x000000ff0700720c */ /* 0x040fe20000702270 */
[----:B------:R-:W-:-:S03]  /*0990*/  VIADD R7, R7, 0xffffffff ;  /* 0xffffffff07077836 */ /* 0x000fc60000000000 */
[----:B------:R-:W-:Y:S01]  /*09a0*/  SEL R19, RZ, 0x1, !P0 ;  /* 0x00000001ff137807 */ /* 0x000fe20004000000 */
[----:B---3--:R-:W-:Y:S02]  /*09b0*/  @P6 IMAD.MOV.U32 R10, RZ, RZ, R12 ;  /* 0x000000ffff0a6224 */ /* 0x008fe400078e000c */
[----:B------:R-:W-:Y:S01]  /*09c0*/  VOTEU.ALL UP0, P1 ;  /* 0x00000000003f7886 */ /* 0x000fe20000800000 */
[----:B------:R-:W-:Y:S01]  /*09d0*/  VOTEU.ALL UP1, P1 ;  /* 0x00000000003f7886 */ /* 0x000fe20000820000 */
[----:B------:R-:W-:Y:S01]  /*09e0*/  ISETP.GE.U32.AND P5, PT, R7, 0x2, PT ;  /* 0x000000020700780c */ /* 0x000fe20003fa6070 */
[----:B-1----:R-:W-:Y:S01]  /*09f0*/  @P6 IMAD.WIDE.U32 R16, R8, R17, R10 ;  /* 0x0000001108106225 */ /* 0x002fe200078e000a */
[----:B------:R-:W-:Y:S01]  /*0a00*/  @!P6 MOV R10, R12 ;  /* 0x0000000c000ae202 */ /* 0x000fe20000000f00 */
[----:B------:R-:W-:Y:S01]  /*0a10*/  @!UP0 UMOV UR6, 0x400 ;  /* 0x0000040000068882 */ /* 0x000fe20000000000 */
[----:B------:R-:W-:-:S04]  /*0a20*/  @!UP0 UIADD3 UR4, -UR4, 0x100000, URZ ;  /* 0x0010000004048890 */ /* 0x000fc8000fffe13f */
[----:B------:R-:W-:Y:S02]  /*0a30*/  @!UP0 USHF.L.U32 UR5, UR4, 0xb, URZ ;  /* 0x0000000b04058899 */ /* 0x000fe4000800063f */
[----:B------:R-:W-:Y:S01]  /*0a40*/  @!UP0 USHF.L.U32 UR4, UR4, 0x1, URZ ;  /* 0x0000000104048899 */ /* 0x000fe2000800063f */
[----:B------:R-:W-:Y:S01]  /*0a50*/  @P6 IMAD.IADD R17, R17, 0x1, R9 ;  /* 0x0000000111116824 */ /* 0x000fe200078e0209 */
[----:B--2---:R-:W-:Y:S01]  /*0a60*/  @!UP0 ULEA UR8, UR36, UR6, 0x18 ;  /* 0x0000000624088291 */ /* 0x004fe2000f8ec03f */
[----:B------:R-:W-:Y:S01]  /*0a70*/  IMAD.MOV.U32 R9, RZ, RZ, RZ ;  /* 0x000000ffff097224 */ /* 0x000fe200078e00ff */
[----:B------:R-:W-:Y:S01]  /*0a80*/  VOTEU.ALL UP0, P1 ;  /* 0x00000000003f7886 */ /* 0x000fe20000800000 */
[----:B------:R-:W-:Y:S01]  /*0a90*/  ULDC UR6, c[0x0][0xc] ;  /* 0x0000030000067ab9 */ /* 0x000fe20000000800 */
[----:B------:R-:W-:Y:S01]  /*0aa0*/  ULDC UR7, c[0x0][0x10] ;  /* 0x0000040000077ab9 */ /* 0x000fe20000000800 */
[----:B------:R-:W-:Y:S01]  /*0ab0*/  ISETP.EQ.AND P1, PT, R3, 0x2, !P4 ;  /* 0x000000020300780c */ /* 0x000fe20006722270 */
[----:B----4-:R-:W-:Y:S01]  /*0ac0*/  @!P6 IMAD.WIDE.U32 R12, R13, R10, R8 ;  /* 0x0000000a0d0ce225 */ /* 0x010fe200078e0008 */
[----:B------:R-:W-:-:S02]  /*0ad0*/  SEL R19, R19, 0x2, P5 ;  /* 0x0000000213137807 */ /* 0x000fc40002800000 */
[----:B------:R-:W-:Y:S01]  /*0ae0*/  SEL R0, RZ, 0x1, !P1 ;  /* 0x00000001ff007807 */ /* 0x000fe20004800000 */
[----:B------:R-:W-:Y:S01]  /*0af0*/  @!P6 IMAD.MOV.U32 R16, RZ, RZ, R12 ;  /* 0x000000ffff10e224 */ /* 0x000fe200078e000c */
[----:B------:R-:W-:Y:S01]  /*0b00*/  @!P6 MOV R17, R13 ;  /* 0x0000000d0011e202 */ /* 0x000fe20000000f00 */
[----:B------:R-:W1:Y:S02]  /*0b10*/  FENCE.VIEW.ASYNC.S ;  /* 0x00000000000073c6 */ /* 0x000e640000000000 */
[----:B-1----:R-:W1:Y:S01]  /*0b20*/  @!UP0 SYNCS.EXCH.64 URZ, [UR8+0xe0], UR4 ;  /* 0x0000e004083f85b2 */ /* 0x002e620008000100 */
[----:B------:R-:W-:Y:S01]  /*0b30*/  SEL R0, R0, 0x2, P5 ;  /* 0x0000000200007807 */ /* 0x000fe20002800000 */
[----:B------:R2:W1:Y:S01]  /*0b40*/  @!UP1 SYNCS.EXCH.64 URZ, [UR8+0xe8], UR4 ;  /* 0x0000e804083f95b2 */ /* 0x0004620008000100 */
[----:B------:R-:W-:Y:S01]  /*0b50*/  NOP ;  /* 0x0000000000007918 */ /* 0x000fe20000000000 */
[----:B--2---:R-:W-:-:S03]  /*0b60*/  UIMAD.WIDE.U32 UR4, UR6, UR7, URZ ;  /* 0x00000007060472a5 */ /* 0x004fc6000f8e003f */
[----:B------:R-:W-:Y:S02]  /*0b70*/  ULDC UR6, c[0x0][0x14] ;  /* 0x0000050000067ab9 */ /* 0x000fe40000000800 */
[----:B------:R-:W-:Y:S02]  /*0b80*/  UIMAD.WIDE.U32 UR40, UR4, UR6, URZ ;  /* 0x00000006042872a5 */ /* 0x000fe4000f8e003f */
[----:B------:R-:W-:-:S04]  /*0b90*/  UIMAD UR38, UR5, UR6, URZ ;  /* 0x00000006052672a4 */ /* 0x000fc8000f8e023f */
[----:B------:R-:W-:Y:S01]  /*0ba0*/  UIADD3 UR38, UR41, UR38, URZ ;  /* 0x0000002629267290 */ /* 0x000fe2000fffe03f */
[----:B-1----:R-:W-:Y:S06]  /*0bb0*/  BAR.SYNC.DEFER_BLOCKING 0x0 ;  /* 0x0000000000007b1d */ /* 0x002fec0000010000 */
[----:B------:R-:W-:Y:S05]  /*0bc0*/  @!P4 BRA `(.L_x_8) ;  /* 0x0000005c00dcc947 */ /* 0x000fea0003800000 */
[----:B------:R-:W-:-:S13]  /*0bd0*/  ISETP.GT.U32.AND P0, PT, R7, 0x1, PT ;  /* 0x000000010700780c */ /* 0x000fda0003f04070 */
[----:B------:R-:W-:Y:S05]  /*0be0*/  @P0 EXIT ;  /* 0x000000000000094d */ /* 0x000fea0003800000 */
[----:B------:R-:W-:Y:S01]  /*0bf0*/  ULDC.64 UR4, c[0x0][0x8f8] ;  /* 0x00023e0000047ab9 */ /* 0x000fe20000000a00 */
[----:B------:R-:W-:Y:S01]  /*0c00*/  UMOV UR47, 0xffffffff ;  /* 0xffffffff002f7882 */ /* 0x000fe20000000000 */
[----:B------:R-:W-:Y:S01]  /*0c10*/  ISETP.GE.U32.AND P0, PT, R16, UR4, PT ;  /* 0x0000000410007c0c */ /* 0x000fe2000bf06070 */
[----:B------:R-:W-:Y:S01]  /*0c20*/  IMAD.MOV.U32 R23, RZ, RZ, -0x1 ;  /* 0xffffffffff177424 */ /* 0x000fe200078e00ff */
[----:B------:R-:W-:Y:S01]  /*0c30*/  PRMT R88, RZ, 0x7610, R88 ;  /* 0x00007610ff587816 */ /* 0x000fe20000000058 */
[----:B------:R-:W-:Y:S01]  /*0c40*/  IMAD.MOV.U32 R22, RZ, RZ, -0x1 ;  /* 0xffffffffff167424 */ /* 0x000fe200078e00ff */
[----:B------:R-:W-:Y:S02]  /*0c50*/  ISETP.GE.U32.AND.EX P0, PT, R17, UR5, PT, P0 ;  /* 0x0000000511007c0c */ /* 0x000fe4000bf06100 */
[----:B------:R-:W-:-:S11]  /*0c60*/  PRMT R3, RZ, 0x7610, R3 ;  /* 0x00007610ff037816 */ /* 0x000fd60000000003 */
[----:B------:R-:W-:Y:S05]  /*0c70*/  @P0 BRA `(.L_x_9) ;  /* 0x00000004005c0947 */ /* 0x000fea0003800000 */
[----:B------:R-:W1:Y:S01]  /*0c80*/  LDC.64 R14, c[0x0][0x8d0] ;  /* 0x00023400ff0e7b82 */ /* 0x000e620000000a00 */
[----:B------:R-:W-:Y:S02]  /*0c90*/  IMAD.MOV.U32 R4, RZ, RZ, R16 ;  /* 0x000000ffff047224 */ /* 0x000fe400078e0010 */
[----:B------:R-:W-:-:S05]  /*0ca0*/  IMAD.MOV.U32 R5, RZ, RZ, R17 ;  /* 0x000000ffff057224 */ /* 0x000fca00078e0011 */
[----:B------:R-:W2:Y:S08]  /*0cb0*/  LDC R20, c[0x0][0x8d8] ;  /* 0x00023600ff147b82 */ /* 0x000eb00000000800 */
[----:B------:R-:W3:Y:S01]  /*0cc0*/  LDC.64 R22, c[0x0][0x8c8] ;  /* 0x00023200ff167b82 */ /* 0x000ee20000000a00 */
[----:B-1----:R-:W-:-:S04]  /*0cd0*/  ISETP.NE.U32.AND P0, PT, R14, RZ, PT ;  /* 0x000000ff0e00720c */ /* 0x002fc80003f05070 */
[----:B------:R-:W-:-:S13]  /*0ce0*/  ISETP.NE.AND.EX P0, PT, R15, RZ, PT, P0 ;  /* 0x000000ff0f00720c */ /* 0x000fda0003f05300 */
[----:B--23--:R-:W-:Y:S05]  /*0cf0*/  @!P0 BRA `(.L_x_10) ;  /* 0x0000000000288947 */ /* 0x00cfea0003800000 */
[----:B------:R-:W1:Y:S02]  /*0d00*/  LDC R3, c[0x0][0x8dc] ;  /* 0x00023700ff037b82 */ /* 0x000e640000000800 */
[----:B-1----:R-:W-:-:S04]  /*0d10*/  IADD3 R3, P0, R16, R3, RZ ;  /* 0x0000000310037210 */ /* 0x002fc80007f1e0ff */
[----:B------:R-:W-:-:S05]  /*0d20*/  IADD3.X R11, RZ, R17, RZ, P0, !PT ;  /* 0x00000011ff0b7210 */ /* 0x000fca00007fe4ff */
[----:B------:R-:W-:-:S04]  /*0d30*/  IMAD.WIDE.U32 R4, R11, R14, RZ ;  /* 0x0000000e0b047225 */ /* 0x000fc800078e00ff */
[----:B------:R-:W-:-:S04]  /*0d40*/  IMAD.WIDE.U32 R6, P0, R3, R15, R4 ;  /* 0x0000000f03067225 */ /* 0x000fc80007800004 */
[----:B------:R-:W-:-:S04]  /*0d50*/  IMAD.WIDE.U32 R4, R3, R14, RZ ;  /* 0x0000000e03047225 */ /* 0x000fc800078e00ff */
[----:B------:R-:W-:Y:S01]  /*0d60*/  IMAD.X R13, RZ, RZ, RZ, P0 ;  /* 0x000000ffff0d7224 */ /* 0x000fe200000e06ff */
[----:B------:R-:W-:Y:S01]  /*0d70*/  IADD3 RZ, P0, R5, R6, RZ ;  /* 0x0000000605ff7210 */ /* 0x000fe20007f1e0ff */
[----:B------:R-:W-:-:S04]  /*0d80*/  IMAD.MOV.U32 R12, RZ, RZ, R7 ;  /* 0x000000ffff0c7224 */ /* 0x000fc800078e0007 */
[----:B------:R-:W-:-:S08]  /*0d90*/  IMAD.WIDE.U32.X R4, R11, R15, R12, P0 ;  /* 0x0000000f0b047225 */ /* 0x000fd000000e040c */
.L_x_10:
[-CC-:B------:R-:W-:Y:S01]  /*0da0*/  SHF.R.U64 R28, R4, R20.reuse, R5.reuse ;  /* 0x00000014041c7219 */ /* 0x180fe20000001205 */
[----:B------:R-:W1:Y:S01]  /*0db0*/  LDC.64 R24, c[0x0][0x8e8] ;  /* 0x00023a00ff187b82 */ /* 0x000e620000000a00 */
[----:B------:R-:W-:Y:S01]  /*0dc0*/  SHF.R.U32.HI R3, RZ, R20, R5 ;  /* 0x00000014ff037219 */ /* 0x000fe20000011605 */
[----:B------:R-:W-:Y:S01]  /*0dd0*/  ULDC UR4, c[0x0][0x150] ;  /* 0x0000540000047ab9 */ /* 0x000fe20000000800 */
[----:B------:R-:W-:Y:S01]  /*0de0*/  IADD3 R7, P0, RZ, -R28, RZ ;  /* 0x8000001cff077210 */ /* 0x000fe20007f1e0ff */
[----:B------:R-:W-:-:S04]  /*0df0*/  IMAD.MOV.U32 R11, RZ, RZ, -0x1 ;  /* 0xffffffffff0b7424 */ /* 0x000fc800078e00ff */
[----:B------:R-:W2:Y:S01]  /*0e00*/  LDC R12, c[0x0][0x8c0] ;  /* 0x00023000ff0c7b82 */ /* 0x000ea20000000800 */
[----:B------:R-:W-:Y:S02]  /*0e10*/  IMAD.X R3, RZ, RZ, ~R3, P0 ;  /* 0x000000ffff037224 */ /* 0x000fe400000e0e03 */
[----:B------:R-:W-:-:S04]  /*0e20*/  IMAD.WIDE.U32 R4, R7, R22, R16 ;  /* 0x0000001607047225 */ /* 0x000fc800078e0010 */
[----:B------:R-:W-:Y:S01]  /*0e30*/  IMAD R6, R3, R22, RZ ;  /* 0x0000001603067224 */ /* 0x000fe200078e02ff */
[----:B------:R-:W3:Y:S01]  /*0e40*/  LDC R20, c[0x0][0x8b0] ;  /* 0x00022c00ff147b82 */ /* 0x000ee20000000800 */
[----:B------:R-:W-:Y:S02]  /*0e50*/  I2FP.F32.U32 R3, R8 ;  /* 0x0000000800037245 */ /* 0x000fe40000201000 */
[----:B------:R-:W-:-:S03]  /*0e60*/  IMAD R7, R7, R23, R6 ;  /* 0x0000001707077224 */ /* 0x000fc600078e0206 */
[----:B------:R-:W-:Y:S01]  /*0e70*/  FMUL R3, R3, UR4 ;  /* 0x0000000403037c20 */ /* 0x000fe20008400000 */
[----:B------:R-:W-:Y:S01]  /*0e80*/  IMAD.IADD R7, R5, 0x1, R7 ;  /* 0x0000000105077824 */ /* 0x000fe200078e0207 */
[----:B------:R-:W4:Y:S01]  /*0e90*/  LDC R13, c[0x0][0x148] ;  /* 0x00005200ff0d7b82 */ /* 0x000f220000000800 */
[----:B-1----:R-:W-:Y:S01]  /*0ea0*/  ISETP.NE.U32.AND P0, PT, R24, RZ, PT ;  /* 0x000000ff1800720c */ /* 0x002fe20003f05070 */
[----:B------:R-:W-:Y:S02]  /*0eb0*/  ULDC UR4, c[0x0][0x154] ;  /* 0x0000550000047ab9 */ /* 0x000fe40000000800 */
[----:B------:R-:W1:Y:S01]  /*0ec0*/  F2I.U32.TRUNC.NTZ R3, R3 ;  /* 0x0000000300037305 */ /* 0x000e62000020f000 */
[----:B------:R-:W-:-:S03]  /*0ed0*/  ISETP.NE.AND.EX P0, PT, R25, RZ, PT, P0 ;  /* 0x000000ff1900720c */ /* 0x000fc60003f05300 */
[----:B------:R-:W5:Y:S01]  /*0ee0*/  LDC R5, c[0x0][0x144] ;  /* 0x00005100ff057b82 */ /* 0x000f620000000800 */
[--C-:B--2---:R-:W-:Y:S02]  /*0ef0*/  SHF.R.U64 R14, R4, R12, R7.reuse ;  /* 0x0000000c040e7219 */ /* 0x104fe40000001207 */
[----:B------:R-:W-:Y:S02]  /*0f00*/  I2FP.F32.U32 R4, R10 ;  /* 0x0000000a00047245 */ /* 0x000fe40000201000 */
[----:B------:R-:W-:-:S03]  /*0f10*/  SHF.R.U32.HI R7, RZ, R12, R7 ;  /* 0x0000000cff077219 */ /* 0x000fc60000011607 */
[----:B------:R-:W2:Y:S01]  /*0f20*/  LDC R21, c[0x0][0x8a8] ;  /* 0x00022a00ff157b82 */ /* 0x000ea20000000800 */
[-CC-:B---3--:R-:W-:Y:S01]  /*0f30*/  SHF.R.U64 R27, R14, R20.reuse, R7.reuse ;  /* 0x000000140e1b7219 */ /* 0x188fe20000001207 */
[----:B------:R-:W-:Y:S01]  /*0f40*/  FMUL R4, R4, UR4 ;  /* 0x0000000404047c20 */ /* 0x000fe20008400000 */
[----:B------:R-:W-:Y:S01]  /*0f50*/  SHF.R.U32.HI R6, RZ, R20, R7 ;  /* 0x00000014ff067219 */ /* 0x000fe20000011607 */
[----:B------:R-:W-:Y:S01]  /*0f60*/  ULDC UR4, c[0x0][0x900] ;  /* 0x0002400000047ab9 */ /* 0x000fe20000000800 */
[----:B-1----:R-:W-:Y:S01]  /*0f70*/  IADD3 R3, -R3, RZ, RZ ;  /* 0x000000ff03037210 */ /* 0x002fe20007ffe1ff */
[----:B------:R1:W3:Y:S01]  /*0f80*/  F2I.U32.TRUNC.NTZ R12, R4 ;  /* 0x00000004000c7305 */ /* 0x0002e2000020f000 */
[--C-:B------:R-:W-:Y:S01]  /*0f90*/  SHF.R.U64 R20, R27, UR4, R6.reuse ;  /* 0x000000041b147c19 */ /* 0x100fe20008001206 */
[----:B------:R-:W2:Y:S01]  /*0fa0*/  LDC R22, c[0x0][0x8f0] ;  /* 0x00023c00ff167b82 */ /* 0x000ea20000000800 */
[----:B------:R-:W-:Y:S02]  /*0fb0*/  SHF.R.U32.HI R6, RZ, UR4, R6 ;  /* 0x00000004ff067c19 */ /* 0x000fe40008011606 */
[----:B------:R-:W-:Y:S01]  /*0fc0*/  SHF.L.U32 R11, R11, UR4, RZ ;  /* 0x000000040b0b7c19 */ /* 0x000fe200080006ff */
[----:B-1----:R-:W-:-:S04]  /*0fd0*/  IMAD.MOV.U32 R4, RZ, RZ, R20 ;  /* 0x000000ffff047224 */ /* 0x002fc800078e0014 */
[----:B------:R-:W1:Y:S01]  /*0fe0*/  LDC R26, c[0x0][0x8e0] ;  /* 0x00023800ff1a7b82 */ /* 0x000e620000000800 */
[----:B-----5:R-:W-:Y:S02]  /*0ff0*/  IMAD R3, R5, R3, R8 ;  /* 0x0000000305037224 */ /* 0x020fe400078e0208 */
[----:B------:R-:W-:-:S05]  /*1000*/  IMAD.MOV.U32 R5, RZ, RZ, R6 ;  /* 0x000000ffff057224 */ /* 0x000fca00078e0006 */
[----:B------:R-:W1:Y:S01]  /*1010*/  LDC R23, c[0x0][0x8b8] ;  /* 0x00022e00ff177b82 */ /* 0x000e620000000800 */
[----:B---34-:R-:W-:Y:S05]  /*1020*/  @!P0 BRA `(.L_x_11) ;  /* 0x0000000000288947 */ /* 0x018fea0003800000 */
[----:B------:R-:W3:Y:S02]  /*1030*/  LDC R9, c[0x0][0x8f4] ;  /* 0x00023d00ff097b82 */ /* 0x000ee40000000800 */
[----:B---3--:R-:W-:-:S05]  /*1040*/  IADD3 R9, P0, R20, R9, RZ ;  /* 0x0000000914097210 */ /* 0x008fca0007f1e0ff */
[----:B------:R-:W-:-:S04]  /*1050*/  IMAD.X R15, RZ, RZ, R6, P0 ;  /* 0x000000ffff0f7224 */ /* 0x000fc800000e0606 */
[----:B------:R-:W-:-:S04]  /*1060*/  IMAD.WIDE.U32 R4, R15, R24, RZ ;  /* 0x000000180f047225 */ /* 0x000fc800078e00ff */
[----:B------:R-:W-:-:S04]  /*1070*/  IMAD.WIDE.U32 R6, P0, R9, R25, R4 ;  /* 0x0000001909067225 */ /* 0x000fc80007800004 */
[----:B------:R-:W-:Y:S01]  /*1080*/  IMAD.WIDE.U32 R4, R9, R24, RZ ;  /* 0x0000001809047225 */ /* 0x000fe200078e00ff */
[----:B------:R-:W-:-:S03]  /*1090*/  IADD3.X R9, RZ, RZ, RZ, P0, !PT ;  /* 0x000000ffff097210 */ /* 0x000fc600007fe4ff */
[----:B------:R-:W-:Y:S01]  /*10a0*/  IMAD.MOV.U32 R8, RZ, RZ, R7 ;  /* 0x000000ffff087224 */ /* 0x000fe200078e0007 */
[----:B------:R-:W-:-:S05]  /*10b0*/  IADD3 RZ, P0, R5, R6, RZ ;  /* 0x0000000605ff7210 */ /* 0x000fca0007f1e0ff */
[----:B------:R-:W-:-:S08]  /*10c0*/  IMAD.WIDE.U32.X R4, R15, R25, R8, P0 ;  /* 0x000000190f047225 */ /* 0x000fd000000e0408 */
.L_x_11:
[----:B------:R-:W-:Y:S01]  /*10d0*/  LOP3.LUT R11, RZ, R11, RZ, 0x33, !PT ;  /* 0x0000000bff0b7212 */ /* 0x000fe200078e33ff */
[----:B------:R-:W-:Y:S01]  /*10e0*/  USHF.L.U32 UR4, UR37, UR4, URZ ;  /* 0x0000000425047299 */ /* 0x000fe2000800063f */
[----:B--2---:R-:W-:Y:S01]  /*10f0*/  SHF.R.U64 R4, R4, R22, R5 ;  /* 0x0000001604047219 */ /* 0x004fe20000001205 */
[----:B------:R-:W-:Y:S01]  /*1100*/  VIADD R5, R21, 0xffffffff ;  /* 0xffffffff15057836 */ /* 0x000fe20000000000 */
[----:B------:R-:W-:Y:S01]  /*1110*/  LOP3.LUT R11, R27, R11, RZ, 0xc0, !PT ;  /* 0x0000000b1b0b7212 */ /* 0x000fe200078ec0ff */
[----:B------:R-:W-:Y:S01]  /*1120*/  IMAD.MOV R12, RZ, RZ, -R12 ;  /* 0x000000ffff0c7224 */ /* 0x000fe200078e0a0c */
[----:B------:R-:W-:Y:S01]  /*1130*/  R2UR UR47, R28 ;  /* 0x000000001c2f72ca */ /* 0x000fe200000e0000 */
[----:B------:R-:W-:Y:S01]  /*1140*/  IMAD.MOV R7, RZ, RZ, -R4 ;  /* 0x000000ffff077224 */ /* 0x000fe200078e0a04 */
[----:B------:R-:W-:Y:S01]  /*1150*/  LOP3.LUT R5, R14, R5, RZ, 0xc0, !PT ;  /* 0x000000050e057212 */ /* 0x000fe200078ec0ff */
[----:B------:R-:W-:Y:S02]  /*1160*/  IMAD R6, R4, UR4, R11 ;  /* 0x0000000404067c24 */ /* 0x000fe4000f8e020b */
[----:B------:R-:W-:-:S02]  /*1170*/  @P6 IMAD R3, R13, R12, R10 ;  /* 0x0000000c0d036224 */ /* 0x000fc400078e020a */
[----:B-1----:R-:W-:Y:S02]  /*1180*/  IMAD R4, R7, R26, R20 ;  /* 0x0000001a07047224 */ /* 0x002fe400078e0214 */
[----:B------:R-:W-:Y:S02]  /*1190*/  IMAD R3, R6, R23, R3 ;  /* 0x0000001706037224 */ /* 0x000fe400078e0203 */
[----:B------:R-:W-:Y:S01]  /*11a0*/  IMAD R4, R4, R21, R5 ;  /* 0x0000001504047224 */ /* 0x000fe200078e0205 */
[----:B------:R-:W-:-:S04]  /*11b0*/  MOV R5, 0x1 ;  /* 0x0000000100057802 */ /* 0x000fc80000000f00 */
[----:B------:R-:W-:Y:S02]  /*11c0*/  SEL R22, R4, R3, !P6 ;  /* 0x0000000304167207 */ /* 0x000fe40007000000 */
[----:B------:R-:W-:Y:S02]  /*11d0*/  SEL R23, R3, R4, !P6 ;  /* 0x0000000403177207 */ /* 0x000fe40007000000 */
[----:B------:R-:W-:-:S07]  /*11e0*/  PRMT R3, R5, 0x7610, R3 ;  /* 0x0000761005037816 */ /* 0x000fce0000000003 */
.L_x_9:
[----:B------:R-:W-:-:S08]  /*11f0*/  NOP ;  /* 0x0000000000007918 */ /* 0x000fd00000000000 */
[----:B------:R-:W1:Y:S02]  /*1200*/  USETMAXREG.TRY_ALLOC.CTAPOOL UP0, 0xe8 ;  /* 0x000000e8000079c8 */ /* 0x000e640008000600 */
[----:B-1----:R-:W-:-:S13]  /*1210*/  PLOP3.LUT P0, PT, PT, PT, UP0, 0x80, 0x0 ;  /* 0x000000000000781c */ /* 0x002fda0003f0f008 */
[----:B------:R-:W-:Y:S05]  /*1220*/  @!P0 BRA `(.L_x_9) ;  /* 0xfffffffc00f08947 */ /* 0x000fea000383ffff */
[----:B------:R-:W-:Y:S02]  /*1230*/  ULDC.64 UR4, c[0x0][0x590] ;  /* 0x0001640000047ab9 */ /* 0x000fe40000000a00 */
[----:B------:R-:W-:-:S04]  /*1240*/  ISETP.NE.U32.AND P0, PT, RZ, UR4, PT ;  /* 0x00000004ff007c0c */ /* 0x000fc8000bf05070 */
[----:B------:R-:W-:-:S13]  /*1250*/  ISETP.NE.AND.EX P0, PT, RZ, UR5, PT, P0 ;  /* 0x00000005ff007c0c */ /* 0x000fda000bf05300 */
[----:B------:R-:W-:Y:S05]  /*1260*/  @P0 BRA `(.L_x_12) ;  /* 0x00000000002c0947 */ /* 0x000fea0003800000 */
[----:B------:R-:W-:Y:S02]  /*1270*/  ULDC.64 UR4, c[0x0][0x588] ;  /* 0x0001620000047ab9 */ /* 0x000fe40000000a00 */
[----:B------:R-:W-:-:S04]  /*1280*/  ISETP.NE.U32.AND P0, PT, RZ, UR4, PT ;  /* 0x00000004ff007c0c */ /* 0x000fc8000bf05070 */
[----:B------:R-:W-:-:S13]  /*1290*/  ISETP.NE.AND.EX P0, PT, RZ, UR5, PT, P0 ;  /* 0x00000005ff007c0c */ /* 0x000fda000bf05300 */
[----:B------:R-:W-:Y:S05]  /*12a0*/  @!P0 BRA `(.L_x_13) ;  /* 0x0000000000108947 */ /* 0x000fea0003800000 */
[----:B------:R-:W1:Y:S02]  /*12b0*/  LDC.64 R4, c[0x0][0x588] ;  /* 0x00016200ff047b82 */ /* 0x000e640000000a00 */
[----:B-1----:R1:W5:Y:S01]  /*12c0*/  LDG.E R89, desc[UR42][R4.64] ;  /* 0x0000002a04597981 */ /* 0x002362000c1e1900 */
[----:B------:R-:W-:Y:S01]  /*12d0*/  IMAD.MOV.U32 R88, RZ, RZ, 0x1 ;  /* 0x00000001ff587424 */ /* 0x000fe200078e00ff */
[----:B------:R-:W-:Y:S06]  /*12e0*/  BRA `(.L_x_12) ;  /* 0x00000000000c7947 */ /* 0x000fec0003800000 */
.L_x_13:
[----:B------:R-:W-:Y:S01]  /*12f0*/  ULDC UR4, c[0x0][0x580] ;  /* 0x0001600000047ab9 */ /* 0x000fe20000000800 */
[----:B------:R-:W-:Y:S02]  /*1300*/  IMAD.MOV.U32 R88, RZ, RZ, 0x1 ;  /* 0x00000001ff587424 */ /* 0x000fe400078e00ff */
[----:B------:R-:W-:-:S07]  /*1310*/  IMAD.U32 R89, RZ, RZ, UR4 ;  /* 0x00000004ff597e24 */ /* 0x000fce000f8e00ff */
.L_x_12:
        /* <DEDUP_REMOVED lines=8> */
[----:B-1----:R-:W1:Y:S02]  /*13a0*/  LDC.64 R4, c[0x0][0x5a8] ;  /* 0x00016a00ff047b82 */ /* 0x002e640000000a00 */
[----:B-1----:R2:W5:Y:S01]  /*13b0*/  LDG.E R91, desc[UR42][R4.64] ;  /* 0x0000002a045b7981 */ /* 0x002562000c1e1900 */
[----:B------:R-:W-:Y:S05]  /*13c0*/  BRA `(.L_x_14) ;  /* 0x0000000000087947 */ /* 0x000fea0003800000 */
.L_x_15:
[----:B------:R-:W-:Y:S02]  /*13d0*/  ULDC UR4, c[0x0][0x5a0] ;  /* 0x0001680000047ab9 */ /* 0x000fe40000000800 */
[----:B------:R-:W-:-:S07]  /*13e0*/  IMAD.U32 R91, RZ, RZ, UR4 ;  /* 0x00000004ff5b7e24 */ /* 0x000fce000f8e00ff */
.L_x_14:
[----:B------:R-:W-:-:S13]  /*13f0*/  LOP3.LUT P0, RZ, R3, 0xff, RZ, 0xc0, !PT ;  /* 0x000000ff03ff7812 */ /* 0x000fda000780c0ff */
[----:B------:R-:W-:Y:S05]  /*1400*/  @!P0 EXIT ;  /* 0x000000000000894d */ /* 0x000fea0003800000 */
[----:B------:R-:W-:Y:S01]  /*1410*/  ULDC UR4, c[0x0][0x28c] ;  /* 0x0000a30000047ab9 */ /* 0x000fe20000000800 */
[----:B------:R-:W-:Y:S01]  /*1420*/  LOP3.LUT R90, R0, 0x1, RZ, 0xfc, !PT ;  /* 0x00000001005a7812 */ /* 0x000fe200078efcff */
[----:B------:R-:W-:Y:S01]  /*1430*/  UIADD3 UR4, UR4, 0x3f, URZ ;  /* 0x0000003f04047890 */ /* 0x000fe2000fffe03f */
[----:B------:R-:W-:Y:S01]  /*1440*/  LOP3.LUT R162, R19, 0x1, RZ, 0xfc, !PT ;  /* 0x0000000113a27812 */ /* 0x000fe200078efcff */
[----:B-----5:R-:W-:Y:S01]  /*1450*/  IMAD.MOV.U32 R145, RZ, RZ, R89 ;  /* 0x000000ffff917224 */ /* 0x020fe200078e0059 */
[C---:B------:R-:W-:Y:S01]  /*1460*/  PRMT R92, R88.reuse, 0x7610, R92 ;  /* 0x00007610585c7816 */ /* 0x040fe2000000005c */
[----:B------:R-:W-:Y:S01]  /*1470*/  USHF.R.S32.HI UR5, URZ, 0x1f, UR4 ;  /* 0x0000001f3f057899 */ /* 0x000fe20008011404 */
[----:B------:R-:W-:Y:S01]  /*1480*/  MOV R94, R89 ;  /* 0x00000059005e7202 */ /* 0x000fe20000000f00 */
[----:B------:R-:W-:Y:S01]  /*1490*/  IMAD.MOV.U32 R95, RZ, RZ, RZ ;  /* 0x000000ffff5f7224 */ /* 0x000fe200078e00ff */
[----:B------:R-:W-:Y:S01]  /*14a0*/  PRMT R93, R88, 0x7610, R93 ;  /* 0x00007610585d7816 */ /* 0x000fe2000000005d */
[----:B------:R-:W-:Y:S01]  /*14b0*/  ULEA.HI UR5, UR5, UR4, URZ, 0x6 ;  /* 0x0000000405057291 */ /* 0x000fe2000f8f303f */
[----:B------:R-:W-:Y:S01]  /*14c0*/  IMAD.MOV.U32 R96, RZ, RZ, RZ ;  /* 0x000000ffff607224 */ /* 0x000fe200078e00ff */
[----:B------:R-:W-:Y:S01]  /*14d0*/  ULDC.64 UR48, c[0x0][0x198] ;  /* 0x0000660000307ab9 */ /* 0x000fe20000000a00 */
[----:B------:R-:W-:Y:S01]  /*14e0*/  UMOV UR39, URZ ;  /* 0x0000003f00277c82 */ /* 0x000fe20008000000 */
[----:B------:R-:W-:Y:S01]  /*14f0*/  USHF.R.S32.HI UR50, URZ, 0x6, UR5 ;  /* 0x000000063f327899 */ /* 0x000fe20008011405 */
[----:B------:R-:W-:-:S11]  /*1500*/  UMOV UR4, URZ ;  /* 0x0000003f00047c82 */ /* 0x000fd60008000000 */
.L_x_95:
[----:B------:R-:W-:Y:S01]  /*1510*/  LOP3.LUT R0, R18, 0x80, RZ, 0xc0, !PT ;  /* 0x0000008012007812 */ /* 0x000fe200078ec0ff */
[----:B------:R-:W3:Y:S01]  /*1520*/  S2UR UR9, SR_CgaCtaId ;  /* 0x00000000000979c3 */ /* 0x000ee20000008800 */
[----:B------:R-:W-:Y:S01]  /*1530*/  UMOV UR51, 0x400 ;  /* 0x0000040000337882 */ /* 0x000fe20000000000 */
[----:B------:R-:W-:Y:S01]  /*1540*/  UMOV UR6, URZ ;  /* 0x0000003f00067c82 */ /* 0x000fe20008000000 */
[----:B------:R-:W-:Y:S01]  /*1550*/  SHF.R.U32.HI R0, RZ, 0x7, R0 ;  /* 0x00000007ff007819 */ /* 0x000fe20000011600 */
[----:B------:R-:W-:Y:S01]  /*1560*/  UMOV UR5, URZ ;  /* 0x0000003f00057c82 */ /* 0x000fe20008000000 */
[----:B------:R-:W-:Y:S01]  /*1570*/  UMOV UR13, UR4 ;  /* 0x00000004000d7c82 */ /* 0x000fe20008000000 */
[----:B------:R-:W-:Y:S01]  /*1580*/  CS2R R98, SRZ ;  /* 0x0000000000627805 */ /* 0x000fe2000001ff00 */
[----:B------:R-:W-:Y:S01]  /*1590*/  IMAD.MOV.U32 R97, RZ, RZ, RZ ;  /* 0x000000ffff617224 */ /* 0x000fe200078e00ff */
[----:B------:R-:W4:Y:S01]  /*15a0*/  LDC R3, c[0x0][0x28c] ;  /* 0x0000a300ff037b82 */ /* 0x000f220000000800 */
[----:B------:R-:W5:Y:S01]  /*15b0*/  SHFL.IDX PT, R0, R0, RZ, 0x1f ;  /* 0x00001fff00007589 */ /* 0x000f6200000e0000 */
[----:B------:R-:W-:-:S02]  /*15c0*/  CS2R R100, SRZ ;  /* 0x0000000000647805 */ /* 0x000fc4000001ff00 */
[----:B------:R-:W-:Y:S02]  /*15d0*/  CS2R R102, SRZ ;  /* 0x0000000000667805 */ /* 0x000fe4000001ff00 */
[----:B------:R-:W-:Y:S02]  /*15e0*/  CS2R R104, SRZ ;  /* 0x0000000000687805 */ /* 0x000fe4000001ff00 */
[----:B------:R-:W-:Y:S02]  /*15f0*/  CS2R R106, SRZ ;  /* 0x00000000006a7805 */ /* 0x000fe4000001ff00 */
[----:B------:R-:W-:Y:S02]  /*1600*/  CS2R R108, SRZ ;  /* 0x00000000006c7805 */ /* 0x000fe4000001ff00 */
[----:B------:R-:W-:Y:S02]  /*1610*/  CS2R R110, SRZ ;  /* 0x00000000006e7805 */ /* 0x000fe4000001ff00 */
[----:B------:R-:W-:-:S02]  /*1620*/  CS2R R112, SRZ ;  /* 0x0000000000707805 */ /* 0x000fc4000001ff00 */
[----:B------:R-:W-:Y:S02]  /*1630*/  CS2R R130, SRZ ;  /* 0x0000000000827805 */ /* 0x000fe4000001ff00 */
[----:B------:R-:W-:Y:S02]  /*1640*/  CS2R R128, SRZ ;  /* 0x0000000000807805 */ /* 0x000fe4000001ff00 */
[----:B------:R-:W-:Y:S02]  /*1650*/  CS2R R132, SRZ ;  /* 0x0000000000847805 */ /* 0x000fe4000001ff00 */
[----:B------:R-:W-:Y:S02]  /*1660*/  CS2R R134, SRZ ;  /* 0x0000000000867805 */ /* 0x000fe4000001ff00 */
[----:B------:R-:W-:Y:S02]  /*1670*/  CS2R R136, SRZ ;  /* 0x0000000000887805 */ /* 0x000fe4000001ff00 */
[----:B------:R-:W-:-:S02]  /*1680*/  CS2R R138, SRZ ;  /* 0x00000000008a7805 */ /* 0x000fc4000001ff00 */
[----:B------:R-:W-:Y:S01]  /*1690*/  CS2R R140, SRZ ;  /* 0x00000000008c7805 */ /* 0x000fe2000001ff00 */
[----:B---3--:R-:W-:Y:S01]  /*16a0*/  ULEA UR51, UR9, UR51, 0x18 ;  /* 0x0000003309337291 */ /* 0x008fe2000f8ec03f */
[----:B------:R-:W-:Y:S02]  /*16b0*/  CS2R R142, SRZ ;  /* 0x00000000008e7805 */ /* 0x000fe4000001ff00 */
[----:B------:R-:W-:Y:S02]  /*16c0*/  MOV R144, RZ ;  /* 0x000000ff00907202 */ /* 0x000fe40000000f00 */
[----:B------:R-:W-:Y:S02]  /*16d0*/  CS2R R114, SRZ ;  /* 0x0000000000727805 */ /* 0x000fe4000001ff00 */
[----:B------:R-:W-:Y:S02]  /*16e0*/  CS2R R116, SRZ ;  /* 0x0000000000747805 */ /* 0x000fe4000001ff00 */
[----:B------:R-:W-:-:S02]  /*16f0*/  CS2R R118, SRZ ;  /* 0x0000000000767805 */ /* 0x000fc4000001ff00 */
[----:B------:R-:W-:Y:S02]  /*1700*/  CS2R R120, SRZ ;  /* 0x0000000000787805 */ /* 0x000fe4000001ff00 */
[----:B------:R-:W-:Y:S02]  /*1710*/  CS2R R122, SRZ ;  /* 0x00000000007a7805 */ /* 0x000fe4000001ff00 */
[----:B----4-:R-:W-:Y:S02]  /*1720*/  ISETP.GE.AND P0, PT, R3, 0x1, PT ;  /* 0x000000010300780c */ /* 0x010fe40003f06270 */
[----:B------:R-:W-:Y:S02]  /*1730*/  CS2R R124, SRZ ;  /* 0x00000000007c7805 */ /* 0x000fe4000001ff00 */
[----:B-----5:R-:W-:Y:S02]  /*1740*/  R2UR UR7, R0 ;  /* 0x00000000000772ca */ /* 0x020fe400000e0000 */
        /* <DEDUP_REMOVED lines=8> */
[----:B------:R-:W-:Y:S01]  /*17d0*/  CS2R R160, SRZ ;  /* 0x0000000000a07805 */ /* 0x000fe2000001ff00 */
[----:B-12---:R-:W-:Y:S01]  /*17e0*/  IMAD.U32 R5, RZ, RZ, UR39 ;  /* 0x00000027ff057e24 */ /* 0x006fe2000f8e00ff */
[----:B------:R-:W-:Y:S02]  /*17f0*/  CS2R R56, SRZ ;  /* 0x0000000000387805 */ /* 0x000fe4000001ff00 */
[----:B------:R-:W-:Y:S01]  /*1800*/  CS2R R58, SRZ ;  /* 0x00000000003a7805 */ /* 0x000fe2000001ff00 */
[----:B------:R-:W-:Y:S01]  /*1810*/  ULEA.HI UR8, UR7, UR7, URZ, 0x1 ;  /* 0x0000000707087291 */ /* 0x000fe2000f8f083f */
[----:B------:R-:W-:Y:S02]  /*1820*/  CS2R R60, SRZ ;  /* 0x00000000003c7805 */ /* 0x000fe4000001ff00 */
[----:B------:R-:W-:-:S02]  /*1830*/  CS2R R62, SRZ ;  /* 0x00000000003e7805 */ /* 0x000fc4000001ff00 */
[----:B------:R-:W-:Y:S01]  /*1840*/  CS2R R64, SRZ ;  /* 0x0000000000407805 */ /* 0x000fe2000001ff00 */
[----:B------:R-:W-:Y:S01]  /*1850*/  ULOP3.LUT UR8, UR8, 0xffffe, URZ, 0xc0, !UPT ;  /* 0x000ffffe08087892 */ /* 0x000fe2000f8ec03f */
[----:B------:R-:W-:Y:S02]  /*1860*/  CS2R R66, SRZ ;  /* 0x0000000000427805 */ /* 0x000fe4000001ff00 */
[----:B------:R-:W-:Y:S02]  /*1870*/  CS2R R68, SRZ ;  /* 0x0000000000447805 */ /* 0x000fe4000001ff00 */
[----:B------:R-:W-:Y:S01]  /*1880*/  CS2R R70, SRZ ;  /* 0x0000000000467805 */ /* 0x000fe2000001ff00 */
[----:B------:R-:W-:Y:S01]  /*1890*/  UIADD3 UR8, UR7, -UR8, URZ ;  /* 0x8000000807087290 */ /* 0x000fe2000fffe03f */
[----:B------:R-:W-:Y:S02]  /*18a0*/  CS2R R72, SRZ ;  /* 0x0000000000487805 */ /* 0x000fe4000001ff00 */
[----:B------:R-:W-:Y:S01]  /*18b0*/  CS2R R74, SRZ ;  /* 0x00000000004a7805 */ /* 0x000fe2000001ff00 */
[----:B------:R-:W-:Y:S01]  /*18c0*/  UMOV UR7, URZ ;  /* 0x0000003f00077c82 */ /* 0x000fe20008000000 */
[----:B------:R-:W-:Y:S01]  /*18d0*/  ULEA UR8, UR8, UR51, 0xc ;  /* 0x0000003308087291 */ /* 0x000fe2000f8e603f */
[----:B------:R-:W-:-:S02]  /*18e0*/  CS2R R76, SRZ ;  /* 0x00000000004c7805 */ /* 0x000fc4000001ff00 */
[----:B------:R-:W-:Y:S02]  /*18f0*/  CS2R R78, SRZ ;  /* 0x00000000004e7805 */ /* 0x000fe4000001ff00 */
[----:B------:R-:W-:Y:S01]  /*1900*/  CS2R R80, SRZ ;  /* 0x0000000000507805 */ /* 0x000fe2000001ff00 */
[----:B------:R-:W-:Y:S01]  /*1910*/  UIADD3 UR8, UR8, 0x6200, URZ ;  /* 0x0000620008087890 */ /* 0x000fe2000fffe03f */
[----:B------:R-:W-:Y:S02]  /*1920*/  CS2R R82, SRZ ;  /* 0x0000000000527805 */ /* 0x000fe4000001ff00 */
[----:B------:R-:W-:Y:S02]  /*1930*/  CS2R R84, SRZ ;  /* 0x0000000000547805 */ /* 0x000fe4000001ff00 */
[----:B------:R-:W-:Y:S01]  /*1940*/  CS2R R86, SRZ ;  /* 0x0000000000567805 */ /* 0x000fe2000001ff00 */
[----:B------:R-:W-:Y:S01]  /*1950*/  USHF.R.U32.HI UR8, URZ, 0x4, UR8 ;  /* 0x000000043f087899 */ /* 0x000fe20008011608 */
[----:B------:R-:W-:-:S02]  /*1960*/  CS2R R24, SRZ ;  /* 0x0000000000187805 */ /* 0x000fc4000001ff00 */
[----:B------:R-:W-:Y:S02]  /*1970*/  CS2R R26, SRZ ;  /* 0x00000000001a7805 */ /* 0x000fe4000001ff00 */
[----:B------:R-:W-:Y:S01]  /*1980*/  CS2R R28, SRZ ;  /* 0x00000000001c7805 */ /* 0x000fe2000001ff00 */
[----:B------:R-:W-:Y:S01]  /*1990*/  ULOP3.LUT UR12, UR8, 0x3fff, URZ, 0xc0, !UPT ;  /* 0x00003fff080c7892 */ /* 0x000fe2000f8ec03f */
        /* <DEDUP_REMOVED lines=12> */
[----:B------:R-:W-:Y:S01]  /*1a60*/  CS2R R54, SRZ ;  /* 0x0000000000367805 */ /* 0x000fe2000001ff00 */
[----:B------:R-:W-:Y:S06]  /*1a70*/  @!P0 BRA `(.L_x_16) ;  /* 0x0000000800708947 */ /* 0x000fec0003800000 */
[----:B------:R-:W-:-:S13]  /*1a80*/  ISETP.NE.AND P1, PT, R162, 0x3, PT ;  /* 0x00000003a200780c */ /* 0x000fda0003f25270 */
[----:B------:R-:W-:Y:S05]  /*1a90*/  @!P1 BRA `(.L_x_17) ;  /* 0x0000000000049947 */ /* 0x000fea0003800000 */
[----:B------:R-:W-:Y:S01]  /*1aa0*/  BPT.TRAP 0x1 ;  /* 0x000000040000795c */ /* 0x000fe20000300000 */
.L_x_17:
[----:B------:R-:W-:Y:S01]  /*1ab0*/  ULEA UR5, UR4, UR51, 0x3 ;  /* 0x0000003304057291 */ /* 0x000fe2000f8e183f */
[----:B------:R-:W-:-:S05]  /*1ac0*/  IMAD.U32 R0, RZ, RZ, UR39 ;  /* 0x00000027ff007e24 */ /* 0x000fca000f8e00ff */
[----:B------:R-:W-:-:S04]  /*1ad0*/  SHF.L.U32 R0, R0, 0x1f, RZ ;  /* 0x0000001f00007819 */ /* 0x000fc800000006ff */
[----:B------:R1:W2:Y:S01]  /*1ae0*/  SYNCS.PHASECHK.TRANS64.TRYWAIT P0, [UR5], R0 ;  /* 0x00000000ff0075a7 */ /* 0x0002a20008000145 */
[----:B------:R-:W-:Y:S05]  /*1af0*/  @!P1 BRA `(.L_x_18) ;  /* 0x0000000000049947 */ /* 0x000fea0003800000 */
[----:B------:R-:W-:Y:S01]  /*1b00*/  BPT.TRAP 0x1 ;  /* 0x000000040000795c */ /* 0x000fe20000300000 */
.L_x_18:
[----:B--2---:R-:W-:Y:S05]  /*1b10*/  @P0 BRA `(.L_x_19) ;  /* 0x0000000000080947 */ /* 0x004fea0003800000 */
[----:B------:R-:W2:Y:S02]  /*1b20*/  SYNCS.PHASECHK.TRANS64.TRYWAIT P0, [UR5], R0 ;  /* 0x00000000ff0075a7 */ /* 0x000ea40008000145 */
[----:B--2---:R-:W-:Y:S05]  /*1b30*/  @!P0 BRA `(.L_x_20) ;  /* 0x0000007800fc8947 */ /* 0x004fea0003800000 */
.L_x_19:
[----:B------:R-:W-:Y:S01]  /*1b40*/  UIADD3 UR5, UR51, 0x2e200, URZ ;  /* 0x0002e20033057890 */ /* 0x000fe2000fffe03f */
[----:B------:R-:W-:Y:S01]  /*1b50*/  WARPGROUP.ARRIVE ;  /* 0x00000000000079c5 */ /* 0x000fe20000000000 */
[----:B------:R-:W-:Y:S01]  /*1b60*/  ULOP3.LUT UR7, UR12, 0x10000, URZ, 0xfc, !UPT ;  /* 0x000100000c077892 */ /* 0x000fe2000f8efc3f */
[----:B------:R-:W-:Y:S01]  /*1b70*/  CS2R R98, SRZ ;  /* 0x0000000000627805 */ /* 0x000fe2000001ff00 */
[----:B------:R-:W-:Y:S01]  /*1b80*/  USHF.R.U32.HI UR5, URZ, 0x4, UR5 ;  /* 0x000000043f057899 */ /* 0x000fe20008011605 */
[----:B------:R-:W-:Y:S01]  /*1b90*/  IMAD.MOV.U32 R97, RZ, RZ, RZ ;  /* 0x000000ffff617224 */ /* 0x000fe200078e00ff */
[----:B------:R-:W-:Y:S01]  /*1ba0*/  ULEA UR7, UR4, UR7, 0xa ;  /* 0x0000000704077291 */ /* 0x000fe2000f8e503f */
[----:B------:R-:W-:Y:S01]  /*1bb0*/  CS2R R100, SRZ ;  /* 0x0000000000647805 */ /* 0x000fe2000001ff00 */
[----:B------:R-:W-:Y:S01]  /*1bc0*/  ULOP3.LUT UR5, UR5, 0x3fff, URZ, 0xc0, !UPT ;  /* 0x00003fff05057892 */ /* 0x000fe2000f8ec03f */
[----:B------:R-:W-:Y:S01]  /*1bd0*/  CS2R R102, SRZ ;  /* 0x0000000000667805 */ /* 0x000fe2000001ff00 */
[----:B------:R-:W-:Y:S01]  /*1be0*/  UMOV UR9, 0x80000020 ;  /* 0x8000002000097882 */ /* 0x000fe20000000000 */
[----:B------:R-:W-:Y:S01]  /*1bf0*/  UMOV UR11, 0x80000020 ;  /* 0x80000020000b7882 */ /* 0x000fe20000000000 */
[----:B------:R-:W-:Y:S01]  /*1c00*/  ULOP3.LUT UR5, UR5, 0x10000, URZ, 0xfc, !UPT ;  /* 0x0001000005057892 */ /* 0x000fe2000f8efc3f */
[----:B------:R-:W-:Y:S01]  /*1c10*/  CS2R R104, SRZ ;  /* 0x0000000000687805 */ /* 0x000fe2000001ff00 */
[----:B------:R-:W-:Y:S01]  /*1c20*/  UMOV UR8, UR7 ;  /* 0x0000000700087c82 */ /* 0x000fe20008000000 */
[----:B------:R-:W-:Y:S01]  /*1c30*/  CS2R R106, SRZ ;  /* 0x00000000006a7805 */ /* 0x000fe2000001ff00 */
[----:B------:R-:W-:Y:S01]  /*1c40*/  ULEA UR6, UR4, UR5, 0x8 ;  /* 0x0000000504067291 */ /* 0x000fe2000f8e403f */
[----:B------:R-:W-:Y:S01]  /*1c50*/  CS2R R108, SRZ ;  /* 0x00000000006c7805 */ /* 0x000fe2000001ff00 */
[----:B------:R-:W-:Y:S01]  /*1c60*/  UIADD3 UR5, UR7, 0x200, URZ ;  /* 0x0000020007057890 */ /* 0x000fe2000fffe03f */
[----:B------:R-:W-:-:S02]  /*1c70*/  CS2R R110, SRZ ;  /* 0x00000000006e7805 */ /* 0x000fc4000001ff00 */
[----:B------:R-:W-:Y:S02]  /*1c80*/  CS2R R112, SRZ ;  /* 0x0000000000707805 */ /* 0x000fe4000001ff00 */
[----:B------:R-:W-:Y:S02]  /*1c90*/  CS2R R130, SRZ ;  /* 0x0000000000827805 */ /* 0x000fe4000001ff00 */
[----:B------:R-:W-:Y:S01]  /*1ca0*/  CS2R R128, SRZ ;  /* 0x0000000000807805 */ /* 0x000fe2000001ff00 */
[----:B------:R-:W-:Y:S01]  /*1cb0*/  UMOV UR10, UR6 ;  /* 0x00000006000a7c82 */ /* 0x000fe20008000000 */
[----:B------:R-:W-:Y:S01]  /*1cc0*/  CS2R R132, SRZ ;  /* 0x0000000000847805 */ /* 0x000fe2000001ff00 */
[----:B------:R-:W-:Y:S01]  /*1cd0*/  QGMMA.64x64x32.F32.E4M3.E4M3 R56, gdesc[UR8], RZ, !UPT, gsb0 ;  /* 0x00e00000083879f3 */ /* 0x000fe2000c0008ff */
[----:B------:R-:W-:Y:S01]  /*1ce0*/  UMOV UR8, UR5 ;  /* 0x0000000500087c82 */ /* 0x000fe20008000000 */
[----:B------:R-:W-:Y:S01]  /*1cf0*/  UMOV UR9, 0x80000020 ;  /* 0x8000002000097882 */ /* 0x000fe20000000000 */
[----:B------:R-:W-:Y:S01]  /*1d00*/  UMOV UR5, 0x2 ;  /* 0x0000000200057882 */ /* 0x000fe20000000000 */
[----:B------:R-:W-:-:S02]  /*1d10*/  CS2R R134, SRZ ;  /* 0x0000000000867805 */ /* 0x000fc4000001ff00 */
[----:B------:R-:W-:Y:S02]  /*1d20*/  CS2R R136, SRZ ;  /* 0x0000000000887805 */ /* 0x000fe4000001ff00 */
[----:B------:R-:W-:Y:S02]  /*1d30*/  CS2R R138, SRZ ;  /* 0x00000000008a7805 */ /* 0x000fe4000001ff00 */
[----:B------:R-:W-:Y:S02]  /*1d40*/  CS2R R140, SRZ ;  /* 0x00000000008c7805 */ /* 0x000fe4000001ff00 */
[----:B------:R-:W-:Y:S01]  /*1d50*/  CS2R R142, SRZ ;  /* 0x00000000008e7805 */ /* 0x000fe2000001ff00 */
[----:B------:R-:W-:Y:S01]  /*1d60*/  IMAD.MOV.U32 R144, RZ, RZ, RZ ;  /* 0x000000ffff907224 */ /* 0x000fe200078e00ff */
        /* <DEDUP_REMOVED lines=15> */
[----:B------:R-:W-:Y:S02]  /*1e60*/  WARPGROUP.DEPBAR.LE gsb0, 0x0 ;  /* 0x00008000000079c5 */ /* 0x000fe40000010000 */
[----:B------:R-:W-:-:S06]  /*1e70*/  WARPGROUP.ARRIVE ;  /* 0x00000000000079c5 */ /* 0x000fcc0000000000 */
[----:B------:R-:W-:Y:S01]  /*1e80*/  QGMMA.64x64x32.F32.E4M3.E4M3 R24, gdesc[UR8], RZ, !UPT, gsb0 ;  /* 0x00e00000081879f3 */ /* 0x000fe2000c0008ff */
[----:B------:R-:W-:Y:S02]  /*1e90*/  UIADD3 UR8, UR7, 0x2, URZ ;  /* 0x0000000207087890 */ /* 0x000fe4000fffe03f */
[----:B------:R-:W-:Y:S01]  /*1ea0*/  UIADD3 UR10, UR6, 0x2, URZ ;  /* 0x00000002060a7890 */ /* 0x000fe2000fffe03f */
[----:B------:R-:W-:Y:S01]  /*1eb0*/  UMOV UR9, 0x80000020 ;  /* 0x8000002000097882 */ /* 0x000fe20000000000 */
[----:B------:R-:W-:Y:S01]  /*1ec0*/  UMOV UR11, 0x80000020 ;  /* 0x80000020000b7882 */ /* 0x000fe20000000000 */
[----:B------:R-:W-:Y:S01]  /*1ed0*/  UIADD3 UR7, UR7, 0x202, URZ ;  /* 0x0000020207077890 */ /* 0x000fe2000fffe03f */
[----:B------:R-:W-:Y:S02]  /*1ee0*/  ULDC UR6, c[0x0][0x50c] ;  /* 0x0001430000067ab9 */ /* 0x000fe40000000800 */
[----:B------:R-:W-:-:S04]  /*1ef0*/  UISETP.NE.AND UP0, UPT, UR6, 0x2, UPT ;  /* 0x000000020600788c */ /* 0x000fc8000bf05270 */
[----:B------:R-:W-:-:S06]  /*1f00*/  USEL UR6, URZ, 0x1, UP0 ;  /* 0x000000013f067887 */ /* 0x000fcc0008000000 */
[----:B------:R-:W-:Y:S01]  /*1f10*/  ISETP.NE.AND P0, PT, RZ, UR6, PT ;  /* 0x00000006ff007c0c */ /* 0x000fe2000bf05270 */
[----:B------:R-:W-:Y:S02]  /*1f20*/  WARPGROUP.DEPBAR.LE gsb0, 0x0 ;  /* 0x00008000000079c5 */ /* 0x000fe40000010000 */
[----:B------:R-:W-:-:S06]  /*1f30*/  WARPGROUP.ARRIVE ;  /* 0x00000000000079c5 */ /* 0x000fcc0000000000 */
[----:B------:R-:W-:Y:S01]  /*1f40*/  QGMMA.64x64x32.F32.E4M3.E4M3 R56, gdesc[UR8], R56, gsb0 ;  /* 0x00e00000083879f3 */ /* 0x000fe20008000838 */
[----:B------:R-:W-:Y:S01]  /*1f50*/  UMOV UR8, UR7 ;  /* 0x0000000700087c82 */ /* 0x000fe20008000000 */
[----:B------:R-:W-:Y:S01]  /*1f60*/  UMOV UR9, 0x80000020 ;  /* 0x8000002000097882 */ /* 0x000fe20000000000 */
[----:B------:R-:W-:Y:S02]  /*1f70*/  WARPGROUP.DEPBAR.LE gsb0, 0x0 ;  /* 0x00008000000079c5 */ /* 0x000fe40000010000 */
[----:B------:R-:W-:-:S06]  /*1f80*/  WARPGROUP.ARRIVE ;  /* 0x00000000000079c5 */ /* 0x000fcc0000000000 */
[----:B------:R-:W-:Y:S03]  /*1f90*/  QGMMA.64x64x32.F32.E4M3.E4M3 R24, gdesc[UR8], R24, gsb0 ;  /* 0x00e00000081879f3 */ /* 0x000fe60008000818 */
[----:B------:R-:W-:Y:S02]  /*1fa0*/  WARPGROUP.DEPBAR.LE gsb0, 0x0 ;  /* 0x00008000000079c5 */ /* 0x000fe40000010000 */
[----:B------:R-:W-:Y:S05]  /*1fb0*/  @!P0 BRA `(.L_x_21) ;  /* 0x0000000400048947 */ /* 0x000fea0003800000 */
[----:B------:R-:W-:Y:S01]  /*1fc0*/  FADD R161, RZ, R56 ;  /* 0x00000038ffa17221 */ /* 0x000fe20000000000 */
[----:B------:R-:W-:-:S01]  /*1fd0*/  FADD R160, RZ, R57 ;  /* 0x00000039ffa07221 */ /* 0x000fc20000000000 */
        /* <DEDUP_REMOVED lines=62> */
[----:B------:R-:W-:-:S06]  /*23c0*/  UMOV UR5, URZ ;  /* 0x0000003f00057c82 */ /* 0x000fcc0008000000 */
.L_x_21:
[----:B------:R-:W-:-:S04]  /*23d0*/  UIADD3 UR13, UR4, 0x1, URZ ;  /* 0x00000001040d7890 */ /* 0x000fc8000fffe03f */
[----:B------:R-:W-:-:S04]  /*23e0*/  UISETP.NE.AND UP0, UPT, UR13, 0xa, UPT ;  /* 0x0000000a0d00788c */ /* 0x000fc8000bf05270 */
[----:B------:R-:W-:Y:S02]  /*23f0*/  USEL UR7, URZ, 0x1, UP0 ;  /* 0x000000013f077887 */ /* 0x000fe40008000000 */
[----:B------:R-:W-:Y:S02]  /*2400*/  USEL UR13, UR13, URZ, UP0 ;  /* 0x0000003f0d0d7287 */ /* 0x000fe40008000000 */
[----:B------:R-:W-:-:S06]  /*2410*/  ULOP3.LUT UR7, UR39, UR7, URZ, 0x3c, !UPT ;  /* 0x0000000727077292 */ /* 0x000fcc000f8e3c3f */
[----:B------:R-:W-:Y:S01]  /*2420*/  MOV R5, UR7 ;  /* 0x0000000700057c02 */ /* 0x000fe20008000f00 */
[----:B------:R-:W-:-:S06]  /*2430*/  UMOV UR7, 0x1 ;  /* 0x0000000100077882 */ /* 0x000fcc0000000000 */
.L_x_16:
[----:B------:R-:W-:-:S04]  /*2440*/  UISETP.LT.AND UP0, UPT, UR50, 0x1, UPT ;  /* 0x000000013200788c */ /* 0x000fc8000bf01270 */
[----:B------:R-:W-:-:S04]  /*2450*/  USEL UR8, UR50, 0x1, UP0 ;  /* 0x0000000132087887 */ /* 0x000fc80008000000 */
[----:B------:R-:W-:-:S04]  /*2460*/  UIADD3 UR8, UR50, -UR8, URZ ;  /* 0x8000000832087290 */ /* 0x000fc8000fffe03f */
[----:B------:R-:W-:-:S06]  /*2470*/  UISETP.GE.AND UP0, UPT, UR8, 0x1, UPT ;  /* 0x000000010800788c */ /* 0x000fcc000bf06270 */
[----:B------:R-:W-:-:S13]  /*2480*/  PLOP3.LUT P0, PT, PT, PT, UP0, 0x80, 0x0 ;  /* 0x000000000000781c */ /* 0x000fda0003f0f008 */
[----:B------:R-:W-:Y:S05]  /*2490*/  @!P0 BRA `(.L_x_22) ;  /* 0x0000000800348947 */ /* 0x000fea0003800000 */
[----:B-12---:R-:W-:Y:S01]  /*24a0*/  IMAD.U32 R0, RZ, RZ, UR8 ;  /* 0x00000008ff007e24 */ /* 0x006fe2000f8e00ff */
[----:B------:R-:W-:Y:S01]  /*24b0*/  UMOV UR14, UR4 ;  /* 0x00000004000e7c82 */ /* 0x000fe20008000000 */
[----:B------:R-:W-:-:S05]  /*24c0*/  ULDC UR16, c[0x0][0x50c] ;  /* 0x0001430000107ab9 */ /* 0x000fca0000000800 */
.L_x_30:
[----:B------:R-:W-:-:S13]  /*24d0*/  ISETP.NE.AND P1, PT, R162, 0x3, PT ;  /* 0x00000003a200780c */ /* 0x000fda0003f25270 */
[----:B-12---:R-:W-:Y:S05]  /*24e0*/  @!P1 BRA `(.L_x_23) ;  /* 0x0000000000049947 */ /* 0x006fea0003800000 */
[----:B------:R-:W-:Y:S01]  /*24f0*/  BPT.TRAP 0x1 ;  /* 0x000000040000795c */ /* 0x000fe20000300000 */
.L_x_23:
[----:B------:R-:W-:Y:S01]  /*2500*/  ULEA UR8, UR13, UR51, 0x3 ;  /* 0x000000330d087291 */ /* 0x000fe2000f8e183f */
[----:B------:R-:W-:-:S08]  /*2510*/  SHF.L.U32 R3, R5, 0x1f, RZ ;  /* 0x0000001f05037819 */ /* 0x000fd000000006ff */
[----:B------:R1:W2:Y:S01]  /*2520*/  SYNCS.PHASECHK.TRANS64.TRYWAIT P0, [UR8], R3 ;  /* 0x00000003ff0075a7 */ /* 0x0002a20008000148 */
[----:B------:R-:W-:Y:S05]  /*2530*/  @!P1 BRA `(.L_x_24) ;  /* 0x0000000000049947 */ /* 0x000fea0003800000 */
[----:B------:R-:W-:Y:S01]  /*2540*/  BPT.TRAP 0x1 ;  /* 0x000000040000795c */ /* 0x000fe20000300000 */
.L_x_24:
[----:B--2---:R-:W-:Y:S05]  /*2550*/  @P0 BRA `(.L_x_25) ;  /* 0x0000000000080947 */ /* 0x004fea0003800000 */
[----:B------:R-:W2:Y:S02]  /*2560*/  SYNCS.PHASECHK.TRANS64.TRYWAIT P0, [UR8], R3 ;  /* 0x00000003ff0075a7 */ /* 0x000ea40008000148 */
[----:B--2---:R-:W-:Y:S05]  /*2570*/  @!P0 BRA `(.L_x_26) ;  /* 0x0000007000848947 */ /* 0x004fea0003800000 */
.L_x_25:
[----:B------:R-:W-:Y:S01]  /*2580*/  UIADD3 UR8, UR51, 0x2e200, URZ ;  /* 0x0002e20033087890 */ /* 0x000fe2000fffe03f */
[----:B------:R-:W-:Y:S01]  /*2590*/  WARPGROUP.ARRIVE ;  /* 0x00000000000079c5 */ /* 0x000fe20000000000 */
[----:B------:R-:W-:Y:S02]  /*25a0*/  UISETP.NE.AND UP0, UPT, UR6, URZ, UPT ;  /* 0x0000003f0600728c */ /* 0x000fe4000bf05270 */
[----:B------:R-:W-:Y:S02]  /*25b0*/  USHF.R.U32.HI UR8, URZ, 0x4, UR8 ;  /* 0x000000043f087899 */ /* 0x000fe40008011608 */
[----:B------:R-:W-:Y:S02]  /*25c0*/  USEL UR7, UR7, URZ, !UP0 ;  /* 0x0000003f07077287 */ /* 0x000fe4000c000000 */
[----:B------:R-:W-:Y:S02]  /*25d0*/  ULOP3.LUT UR8, UR8, 0x3fff, URZ, 0xc0, !UPT ;  /* 0x00003fff08087892 */ /* 0x000fe4000f8ec03f */
[----:B------:R-:W-:-:S02]  /*25e0*/  ULOP3.LUT UR6, UR12, 0x10000, URZ, 0xfc, !UPT ;  /* 0x000100000c067892 */ /* 0x000fc4000f8efc3f */
[----:B------:R-:W-:Y:S02]  /*25f0*/  ULOP3.LUT UR8, UR8, 0x10000, URZ, 0xfc, !UPT ;  /* 0x0001000008087892 */ /* 0x000fe4000f8efc3f */
[----:B------:R-:W-:Y:S02]  /*2600*/  UISETP.NE.U32.AND UP0, UPT, UR7, URZ, UPT ;  /* 0x0000003f0700728c */ /* 0x000fe4000bf05070 */
[----:B------:R-:W-:Y:S02]  /*2610*/  ULEA UR7, UR13, UR6, 0xa ;  /* 0x000000060d077291 */ /* 0x000fe4000f8e503f */
[----:B------:R-:W-:Y:S01]  /*2620*/  ULEA UR6, UR13, UR8, 0x8 ;  /* 0x000000080d067291 */ /* 0x000fe2000f8e403f */
[----:B------:R-:W-:Y:S01]  /*2630*/  UMOV UR9, 0x80000020 ;  /* 0x8000002000097882 */ /* 0x000fe20000000000 */
[----:B------:R-:W-:Y:S01]  /*2640*/  UMOV UR11, 0x80000020 ;  /* 0x80000020000b7882 */ /* 0x000fe20000000000 */
[----:B------:R-:W-:Y:S02]  /*2650*/  UIADD3 UR15, UR7, 0x200, URZ ;  /* 0x00000200070f7890 */ /* 0x000fe4000fffe03f */
[----:B------:R-:W-:-:S02]  /*2660*/  UMOV UR8, UR7 ;  /* 0x0000000700087c82 */ /* 0x000fc40008000000 */
[----:B------:R-:W-:Y:S01]  /*2670*/  UMOV UR10, UR6 ;  /* 0x00000006000a7c82 */ /* 0x000fe20008000000 */
[----:B------:R-:W-:Y:S01]  /*2680*/  UIADD3 UR5, UR5, 0x2, URZ ;  /* 0x0000000205057890 */ /* 0x000fe2000fffe03f */
[----:B------:R-:W-:Y:S01]  /*2690*/  QGMMA.64x64x32.F32.E4M3.E4M3 R56, gdesc[UR8], R56, UP0, gsb0 ;  /* 0x00e00000083879f3 */ /* 0x000fe2000b800838 */
[----:B------:R-:W-:Y:S01]  /*26a0*/  UMOV UR9, 0x80000020 ;  /* 0x8000002000097882 */ /* 0x000fe20000000000 */
[----:B------:R-:W-:Y:S01]  /*26b0*/  UMOV UR8, UR15 ;  /* 0x0000000f00087c82 */ /* 0x000fe20008000000 */
[----:B------:R-:W-:Y:S02]  /*26c0*/  WARPGROUP.DEPBAR.LE gsb0, 0x0 ;  /* 0x00008000000079c5 */ /* 0x000fe40000010000 */
[----:B------:R-:W-:-:S06]  /*26d0*/  WARPGROUP.ARRIVE ;  /* 0x00000000000079c5 */ /* 0x000fcc0000000000 */
[----:B------:R-:W-:Y:S01]  /*26e0*/  QGMMA.64x64x32.F32.E4M3.E4M3 R24, gdesc[UR8], R24, UP0, gsb0 ;  /* 0x00e00000081879f3 */ /* 0x000fe2000b800818 */
[----:B------:R-:W-:Y:S02]  /*26f0*/  UIADD3 UR8, UR7, 0x2, URZ ;  /* 0x0000000207087890 */ /* 0x000fe4000fffe03f */
[----:B------:R-:W-:Y:S01]  /*2700*/  UIADD3 UR10, UR6, 0x2, URZ ;  /* 0x00000002060a7890 */ /* 0x000fe2000fffe03f */
[----:B------:R-:W-:Y:S01]  /*2710*/  UMOV UR9, 0x80000020 ;  /* 0x8000002000097882 */ /* 0x000fe20000000000 */
[----:B------:R-:W-:Y:S01]  /*2720*/  UMOV UR11, 0x80000020 ;  /* 0x80000020000b7882 */ /* 0x000fe20000000000 */
[----:B------:R-:W-:Y:S02]  /*2730*/  UIADD3 UR7, UR7, 0x202, URZ ;  /* 0x0000020207077890 */ /* 0x000fe4000fffe03f */
[----:B------:R-:W-:-:S04]  /*2740*/  UISETP.NE.AND UP0, UPT, UR5, UR16, UPT ;  /* 0x000000100500728c */ /* 0x000fc8000bf05270 */
        /* <DEDUP_REMOVED lines=12> */
[----:B------:R-:W-:Y:S01]  /*2810*/  FADD R161, R56, R161 ;  /* 0x000000a138a17221 */ /* 0x000fe20000000000 */
[----:B------:R-:W-:-:S01]  /*2820*/  FADD R160, R57, R160 ;  /* 0x000000a039a07221 */ /* 0x000fc20000000000 */
        /* <DEDUP_REMOVED lines=62> */
[----:B------:R-:W-:-:S06]  /*2c10*/  UMOV UR5, URZ ;  /* 0x0000003f00057c82 */ /* 0x000fcc0008000000 */
.L_x_27:
[----:B------:R-:W-:Y:S05]  /*2c20*/  @!P1 BRA `(.L_x_28) ;  /* 0x0000000000049947 */ /* 0x000fea0003800000 */
[----:B------:R-:W-:Y:S01]  /*2c30*/  BPT.TRAP 0x1 ;  /* 0x000000040000795c */ /* 0x000fe20000300000 */
.L_x_28:
[----:B------:R-:W-:Y:S01]  /*2c40*/  ULEA UR7, UR14, UR51, 0x3 ;  /* 0x000000330e077291 */ /* 0x000fe2000f8e183f */
[----:B------:R-:W-:-:S03]  /*2c50*/  ISETP.GT.U32.AND P0, PT, R19, 0x1, PT ;  /* 0x000000011300780c */ /* 0x000fc60003f04070 */
[----:B------:R-:W-:-:S04]  /*2c60*/  UIADD3 UR7, UR7, 0x50, URZ ;  /* 0x0000005007077890 */ /* 0x000fc8000fffe03f */
[----:B------:R-:W-:-:S09]  /*2c70*/  UPRMT UR7, URZ, 0x654, UR7 ;  /* 0x000006543f077896 */ /* 0x000fd20008000007 */
[----:B------:R-:W-:Y:S01]  /*2c80*/  SYNCS.ARRIVE.TRANS64.RED.A1T0 RZ, [UR7], RZ ;  /* 0x000000ffffff79a7 */ /* 0x000fe20008100407 */
[----:B------:R-:W-:Y:S05]  /*2c90*/  @P0 BRA `(.L_x_29) ;  /* 0x0000000000040947 */ /* 0x000fea0003800000 */
[----:B------:R-:W-:Y:S01]  /*2ca0*/  BPT.TRAP 0x1 ;  /* 0x000000040000795c */ /* 0x000fe20000300000 */
.L_x_29:
[----:B------:R-:W-:Y:S01]  /*2cb0*/  UIADD3 UR13, UR13, 0x1, URZ ;  /* 0x000000010d0d7890 */ /* 0x000fe2000fffe03f */
[C---:B------:R-:W-:Y:S01]  /*2cc0*/  ISETP.GT.AND P0, PT, R0.reuse, 0x1, PT ;  /* 0x000000010000780c */ /* 0x040fe20003f04270 */
[----:B------:R-:W-:Y:S01]  /*2cd0*/  UIADD3 UR14, UR14, 0x1, URZ ;  /* 0x000000010e0e7890 */ /* 0x000fe2000fffe03f */
[----:B------:R-:W-:Y:S01]  /*2ce0*/  VIADD R0, R0, 0xffffffff ;  /* 0xffffffff00007836 */ /* 0x000fe20000000000 */
[----:B------:R-:W-:Y:S02]  /*2cf0*/  UISETP.NE.AND UP0, UPT, UR13, 0xa, UPT ;  /* 0x0000000a0d00788c */ /* 0x000fe4000bf05270 */
[----:B------:R-:W-:Y:S02]  /*2d00*/  UISETP.NE.AND UP1, UPT, UR14, 0xa, UPT ;  /* 0x0000000a0e00788c */ /* 0x000fe4000bf25270 */
[----:B------:R-:W-:Y:S02]  /*2d10*/  USEL UR7, URZ, 0x1, UP0 ;  /* 0x000000013f077887 */ /* 0x000fe40008000000 */
[----:B------:R-:W-:-:S02]  /*2d20*/  USEL UR13, UR13, URZ, UP0 ;  /* 0x0000003f0d0d7287 */ /* 0x000fc40008000000 */
[----:B------:R-:W-:Y:S02]  /*2d30*/  USEL UR14, UR14, URZ, UP1 ;  /* 0x0000003f0e0e7287 */ /* 0x000fe40008800000 */
[----:B------:R-:W-:Y:S01]  /*2d40*/  LOP3.LUT R5, R5, UR7, RZ, 0x3c, !PT ;  /* 0x0000000705057c12 */ /* 0x000fe2000f8e3cff */
[----:B------:R-:W-:Y:S01]  /*2d50*/  UMOV UR7, 0x1 ;  /* 0x0000000100077882 */ /* 0x000fe20000000000 */
[----:B------:R-:W-:Y:S08]  /*2d60*/  @P0 BRA `(.L_x_30) ;  /* 0xfffffff400d80947 */ /* 0x000ff0000383ffff */
.L_x_22:
[----:B------:R-:W-:Y:S01]  /*2d70*/  UISETP.NE.AND UP0, UPT, UR5, URZ, UPT ;  /* 0x0000003f0500728c */ /* 0x000fe2000bf05270 */
[----:B-12---:R-:W1:Y:S03]  /*2d80*/  LDC R0, c[0x0][0x28c] ;  /* 0x0000a300ff007b82 */ /* 0x006e660000000800 */
[----:B------:R-:W-:-:S06]  /*2d90*/  USEL UR5, URZ, 0x1, !UP0 ;  /* 0x000000013f057887 */ /* 0x000fcc000c000000 */
[----:B------:R-:W-:Y:S02]  /*2da0*/  ISETP.NE.AND P0, PT, RZ, UR5, PT ;  /* 0x00000005ff007c0c */ /* 0x000fe4000bf05270 */
[----:B-1----:R-:W-:-:S11]  /*2db0*/  ISETP.GE.AND P1, PT, R0, 0x1, PT ;  /* 0x000000010000780c */ /* 0x002fd60003f26270 */
[----:B------:R-:W-:Y:S05]  /*2dc0*/  @!P0 BRA `(.L_x_31) ;  /* 0x0000000400008947 */ /* 0x000fea0003800000 */
[----:B------:R-:W-:Y:S01]  /*2dd0*/  FADD R161, R56, R161 ;  /* 0x000000a138a17221 */ /* 0x000fe20000000000 */
        /* <DEDUP_REMOVED lines=62> */
[----:B------:R-:W-:-:S07]  /*31c0*/  FADD R98, R98, R55 ;  /* 0x0000003762627221 */ /* 0x000fce0000000000 */
.L_x_31:
[----:B------:R-:W-:Y:S05]  /*31d0*/  @!P1 BRA `(.L_x_32) ;  /* 0x0000000000409947 */ /* 0x000fea0003800000 */
[----:B------:R-:W-:-:S13]  /*31e0*/  ISETP.NE.AND P0, PT, R162, 0x3, PT ;  /* 0x00000003a200780c */ /* 0x000fda0003f05270 */
[----:B------:R-:W-:Y:S05]  /*31f0*/  @!P0 BRA `(.L_x_33) ;  /* 0x0000000000048947 */ /* 0x000fea0003800000 */
[----:B------:R-:W-:Y:S01]  /*3200*/  BPT.TRAP 0x1 ;  /* 0x000000040000795c */ /* 0x000fe20000300000 */
.L_x_33:
[----:B------:R-:W-:Y:S01]  /*3210*/  UISETP.LT.AND UP0, UPT, UR50, 0x1, UPT ;  /* 0x000000013200788c */ /* 0x000fe2000bf01270 */
[----:B------:R-:W-:-:S03]  /*3220*/  ISETP.GT.U32.AND P0, PT, R19, 0x1, PT ;  /* 0x000000011300780c */ /* 0x000fc60003f04070 */
[----:B------:R-:W-:-:S04]  /*3230*/  USEL UR5, UR50, 0x1, UP0 ;  /* 0x0000000132057887 */ /* 0x000fc80008000000 */
[----:B------:R-:W-:-:S04]  /*3240*/  UIADD3 UR5, UR4, UR50, -UR5 ;  /* 0x0000003204057290 */ /* 0x000fc8000fffe805 */
[----:B------:R-:W-:-:S04]  /*3250*/  UIMAD.WIDE.U32 UR6, UR5, -0x33333333, URZ ;  /* 0xcccccccd050678a5 */ /* 0x000fc8000f8e003f */
[----:B------:R-:W-:-:S04]  /*3260*/  USHF.R.U32.HI UR6, URZ, 0x3, UR7 ;  /* 0x000000033f067899 */ /* 0x000fc80008011607 */
[----:B------:R-:W-:-:S04]  /*3270*/  UIMAD UR5, UR6, -0xa, UR5 ;  /* 0xfffffff6060578a4 */ /* 0x000fc8000f8e0205 */
[----:B------:R-:W-:-:S04]  /*3280*/  ULEA UR5, UR5, UR51, 0x3 ;  /* 0x0000003305057291 */ /* 0x000fc8000f8e183f */
[----:B------:R-:W-:-:S04]  /*3290*/  UIADD3 UR5, UR5, 0x50, URZ ;  /* 0x0000005005057890 */ /* 0x000fc8000fffe03f */
[----:B------:R-:W-:-:S09]  /*32a0*/  UPRMT UR5, URZ, 0x654, UR5 ;  /* 0x000006543f057896 */ /* 0x000fd20008000005 */
[----:B------:R-:W-:Y:S01]  /*32b0*/  SYNCS.ARRIVE.TRANS64.RED.A1T0 RZ, [UR5], RZ ;  /* 0x000000ffffff79a7 */ /* 0x000fe20008100405 */
[----:B------:R-:W-:Y:S05]  /*32c0*/  @P0 BRA `(.L_x_32) ;  /* 0x0000000000040947 */ /* 0x000fea0003800000 */
[----:B------:R-:W-:Y:S01]  /*32d0*/  BPT.TRAP 0x1 ;  /* 0x000000040000795c */ /* 0x000fe20000300000 */
.L_x_32:
[----:B------:R-:W-:Y:S01]  /*32e0*/  UIADD3 UR6, UR51, 0x100, URZ ;  /* 0x0000010033067890 */ /* 0x000fe2000fffe03f */
[----:B------:R-:W-:Y:S01]  /*32f0*/  R2UR UR46, R23 ;  /* 0x00000000172e72ca */ /* 0x000fe200000e0000 */
[----:B------:R-:W-:Y:S01]  /*3300*/  UIADD3 UR52, UR50, UR4, URZ ;  /* 0x0000000432347290 */ /* 0x000fe2000fffe03f */
[----:B------:R-:W-:Y:S01]  /*3310*/  R2UR UR45, R22 ;  /* 0x00000000162d72ca */ /* 0x000fe200000e0000 */
[----:B------:R-:W-:Y:S02]  /*3320*/  UISETP.GE.U32.AND UP1, UPT, UR50, 0xa, UPT ;  /* 0x0000000a3200788c */ /* 0x000fe4000bf26070 */
[----:B------:R-:W-:Y:S02]  /*3330*/  ULOP3.LUT UP2, URZ, UR6, 0x9f, URZ, 0xc0, !UPT ;  /* 0x0000009f063f7892 */ /* 0x000fe4000f84c03f */
[----:B------:R-:W-:-:S04]  /*3340*/  UISETP.GT.U32.AND UP0, UPT, UR52, 0x9, UPT ;  /* 0x000000093400788c */ /* 0x000fc8000bf04070 */
[----:B------:R-:W-:Y:S01]  /*3350*/  UISETP.LT.U32.AND UP0, UPT, UR50, 0xa, UP0 ;  /* 0x0000000a3200788c */ /* 0x000fe20008701070 */
[----:B------:R-:W-:Y:S01]  /*3360*/  PLOP3.LUT P0, PT, PT, PT, UP2, 0x80, 0x0 ;  /* 0x000000000000781c */ /* 0x000fe20003f0f028 */
[----:B------:R-:W-:Y:S02]  /*3370*/  USHF.L.U32 UR46, UR46, 0x8, URZ ;  /* 0x000000082e2e7899 */ /* 0x000fe4000800063f */
[----:B------:R-:W-:Y:S02]  /*3380*/  @UP1 UIMAD.WIDE.U32 UR4, UR52, -0x33333333, URZ ;  /* 0xcccccccd340418a5 */ /* 0x000fe4000f8e003f */
[----:B------:R-:W-:Y:S02]  /*3390*/  USEL UR6, URZ, 0x1, !UP0 ;  /* 0x000000013f067887 */ /* 0x000fe4000c000000 */
[----:B------:R-:W-:Y:S02]  /*33a0*/  @UP1 USHF.R.U32.HI UR4, URZ, 0x3, UR5 ;  /* 0x000000033f041899 */ /* 0x000fe40008011605 */
[----:B------:R-:W-:-:S02]  /*33b0*/  ULOP3.LUT UR39, UR39, UR6, URZ, 0x3c, !UPT ;  /* 0x0000000627277292 */ /* 0x000fc4000f8e3c3f */
[----:B------:R-:W-:Y:S02]  /*33c0*/  USHF.L.U32 UR45, UR45, 0x6, URZ ;  /* 0x000000062d2d7899 */ /* 0x000fe4000800063f */
[----:B------:R-:W-:Y:S01]  /*33d0*/  @UP1 ULOP3.LUT UR39, UR39, 0x1, UR4, 0x78, !UPT ;  /* 0x0000000127271892 */ /* 0x000fe2000f8e7804 */
[----:B------:R-:W-:Y:S11]  /*33e0*/  @!P0 BRA `(.L_x_34) ;  /* 0x0000000000408947 */ /* 0x000ff60003800000 */
[----:B------:R-:W-:Y:S01]  /*33f0*/  MOV R0, 0x0 ;  /* 0x0000000000007802 */ /* 0x000fe20000000f00 */
[----:B------:R-:W-:Y:S01]  /*3400*/  ULDC.64 UR4, c[0x4][0x70] ;  /* 0x01001c0000047ab9 */ /* 0x000fe20000000a00 */
[----:B------:R-:W-:Y:S01]  /*3410*/  ULDC.64 UR6, c[0x4][0x8] ;  /* 0x0100020000067ab9 */ /* 0x000fe20000000a00 */
[----:B------:R-:W-:Y:S01]  /*3420*/  IMAD.U32 R4, RZ, RZ, UR4 ;  /* 0x00000004ff047e24 */ /* 0x000fe2000f8e00ff */
[----:B------:R1:W2:Y:S01]  /*3430*/  LDC.64 R14, c[0x4][R0] ;  /* 0x01000000000e7b82 */ /* 0x0002a20000000a00 */
[----:B------:R-:W-:Y:S01]  /*3440*/  IMAD.U32 R5, RZ, RZ, UR5 ;  /* 0x00000005ff057e24 */ /* 0x000fe2000f8e00ff */
[----:B------:R-:W-:Y:S01]  /*3450*/  ULDC.64 UR4, c[0x4][0x78] ;  /* 0x01001e0000047ab9 */ /* 0x000fe20000000a00 */
[----:B------:R-:W-:Y:S01]  /*3460*/  IMAD.U32 R10, RZ, RZ, UR6 ;  /* 0x00000006ff0a7e24 */ /* 0x000fe2000f8e00ff */
[----:B------:R-:W-:Y:S01]  /*3470*/  MOV R6, UR4 ;  /* 0x0000000400067c02 */ /* 0x000fe20008000f00 */
[----:B------:R-:W-:Y:S01]  /*3480*/  IMAD.U32 R7, RZ, RZ, UR5 ;  /* 0x00000005ff077e24 */ /* 0x000fe2000f8e00ff */
[----:B------:R-:W-:Y:S01]  /*3490*/  MOV R12, 0x1 ;  /* 0x00000001000c7802 */ /* 0x000fe20000000f00 */
[----:B------:R-:W-:-:S02]  /*34a0*/  IMAD.U32 R11, RZ, RZ, UR7 ;  /* 0x00000007ff0b7e24 */ /* 0x000fc4000f8e00ff */
[----:B------:R-:W-:Y:S02]  /*34b0*/  IMAD.MOV.U32 R8, RZ, RZ, 0x70 ;  /* 0x00000070ff087424 */ /* 0x000fe400078e00ff */
[----:B-1----:R-:W-:-:S07]  /*34c0*/  IMAD.MOV.U32 R13, RZ, RZ, RZ ;  /* 0x000000ffff0d7224 */ /* 0x002fce00078e00ff */
[----:B------:R-:W-:-:S07]  /*34d0*/  LEPC R20, `(.L_x_34) ;  /* 0x000000001014794e */ /* 0x000fce0000000000 */
[----:B--2---:R-:W-:Y:S05]  /*34e0*/  CALL.ABS.NOINC R14 ;  /* 0x000000000e007343 */ /* 0x004fea0003c00000 */
.L_x_34:
[----:B------:R-:W-:-:S04]  /*34f0*/  UIADD3 UR4, UR51, 0x4100, URZ ;  /* 0x0000410033047890 */ /* 0x000fc8000fffe03f */
[----:B------:R-:W-:-:S06]  /*3500*/  ULOP3.LUT UP0, URZ, UR4, 0x9f, URZ, 0xc0, !UPT ;  /* 0x0000009f043f7892 */ /* 0x000fcc000f80c03f */
[----:B------:R-:W-:-:S13]  /*3510*/  PLOP3.LUT P0, PT, PT, PT, UP0, 0x80, 0x0 ;  /* 0x000000000000781c */ /* 0x000fda0003f0f008 */
[----:B------:R-:W-:Y:S05]  /*3520*/  @!P0 BRA `(.L_x_35) ;  /* 0x0000000000408947 */ /* 0x000fea0003800000 */
        /* <DEDUP_REMOVED lines=10> */
[----:B------:R-:W-:Y:S01]  /*35d0*/  MOV R13, RZ ;  /* 0x000000ff000d7202 */ /* 0x000fe20000000f00 */
[----:B------:R-:W-:-:S02]  /*35e0*/  IMAD.U32 R11, RZ, RZ, UR5 ;  /* 0x00000005ff0b7e24 */ /* 0x000fc4000f8e00ff */
[----:B------:R-:W-:Y:S02]  /*35f0*/  IMAD.MOV.U32 R8, RZ, RZ, 0x70 ;  /* 0x00000070ff087424 */ /* 0x000fe400078e00ff */
[----:B-1----:R-:W-:-:S07]  /*3600*/  IMAD.MOV.U32 R12, RZ, RZ, 0x1 ;  /* 0x00000001ff0c7424 */ /* 0x002fce00078e00ff */
[----:B------:R-:W-:-:S07]  /*3610*/  LEPC R20, `(.L_x_35) ;  /* 0x000000001014794e */ /* 0x000fce0000000000 */
[----:B--2---:R-:W-:Y:S05]  /*3620*/  CALL.ABS.NOINC R14 ;  /* 0x000000000e007343 */ /* 0x004fea0003c00000 */
.L_x_35:
[----:B------:R-:W1:Y:S01]  /*3630*/  LDC.64 R14, c[0x0][0x590] ;  /* 0x00016400ff0e7b82 */ /* 0x000e620000000a00 */
[----:B------:R-:W-:Y:S01]  /*3640*/  SHF.R.U32.HI R0, RZ, 0x2, R18 ;  /* 0x00000002ff007819 */ /* 0x000fe20000011612 */
[----:B------:R-:W-:Y:S01]  /*3650*/  ULDC UR4, c[0x0][0x284] ;  /* 0x0000a10000047ab9 */ /* 0x000fe20000000800 */
[----:B------:R-:W-:Y:S02]  /*3660*/  LOP3.LUT R7, R18, 0xe0, RZ, 0xc0, !PT ;  /* 0x000000e012077812 */ /* 0x000fe400078ec0ff */
[----:B------:R-:W-:Y:S02]  /*3670*/  LOP3.LUT R9, R0, 0x7, RZ, 0xc0, !PT ;  /* 0x0000000700097812 */ /* 0x000fe400078ec0ff */
[----:B------:R-:W-:Y:S01]  /*3680*/  LOP3.LUT R3, R18, 0x3, RZ, 0xc0, !PT ;  /* 0x0000000312037812 */ /* 0x000fe200078ec0ff */
[----:B------:R-:W2:Y:S01]  /*3690*/  LDC R4, c[0x0][0x288] ;  /* 0x0000a200ff047b82 */ /* 0x000ea20000000800 */
[----:B------:R-:W-:-:S04]  /*36a0*/  SHF.R.U32.HI R0, RZ, 0x1, R7 ;  /* 0x00000001ff007819 */ /* 0x000fc80000011607 */
[----:B------:R-:W-:-:S05]  /*36b0*/  IADD3 R0, -R0, UR4, -R9 ;  /* 0x0000000400007c10 */ /* 0x000fca000fffe909 */
[----:B------:R-:W-:Y:S01]  /*36c0*/  IMAD R23, R23, -0x100, R0 ;  /* 0xffffff0017177824 */ /* 0x000fe200078e0200 */
[----:B-1----:R-:W-:-:S04]  /*36d0*/  ISETP.NE.U32.AND P1, PT, R14, RZ, PT ;  /* 0x000000ff0e00720c */ /* 0x002fc80003f25070 */
[----:B------:R-:W-:Y:S01]  /*36e0*/  ISETP.NE.AND.EX P1, PT, R15, RZ, PT, P1 ;  /* 0x000000ff0f00720c */ /* 0x000fe20003f25310 */
[----:B--2---:R-:W-:-:S04]  /*36f0*/  IMAD R3, R3, -0x2, R4 ;  /* 0xfffffffe03037824 */ /* 0x004fc800078e0204 */
[----:B------:R-:W-:-:S08]  /*3700*/  IMAD R22, R22, -0x40, R3 ;  /* 0xffffffc016167824 */ /* 0x000fd000078e0203 */
[----:B------:R-:W-:Y:S05]  /*3710*/  @!P1 BRA `(.L_x_36) ;  /* 0x0000000000549947 */ /* 0x000fea0003800000 */
[----:B------:R-:W-:Y:S02]  /*3720*/  ULDC.64 UR4, c[0x0][0x588] ;  /* 0x0001620000047ab9 */ /* 0x000fe40000000a00 */
[----:B------:R-:W-:-:S04]  /*3730*/  ISETP.NE.U32.AND P0, PT, RZ, UR4, PT ;  /* 0x00000004ff007c0c */ /* 0x000fc8000bf05070 */
[----:B------:R-:W-:-:S13]  /*3740*/  ISETP.NE.AND.EX P0, PT, RZ, UR5, PT, P0 ;  /* 0x00000005ff007c0c */ /* 0x000fda000bf05300 */
[----:B------:R-:W-:Y:S05]  /*3750*/  @!P0 BRA `(.L_x_37) ;  /* 0x0000000000288947 */ /* 0x000fea0003800000 */
[----:B------:R-:W1:Y:S01]  /*3760*/  LDC.64 R4, c[0x0][0x588] ;  /* 0x00016200ff047b82 */ /* 0x000e620000000a00 */
[----:B------:R-:W-:-:S04]  /*3770*/  IMAD R3, R14, UR47, RZ ;  /* 0x0000002f0e037c24 */ /* 0x000fc8000f8e02ff */
[----:B-1----:R-:W-:-:S05]  /*3780*/  IMAD.WIDE R4, R3, 0x4, R4 ;  /* 0x0000000403047825 */ /* 0x002fca00078e0204 */
[----:B------:R-:W2:Y:S01]  /*3790*/  LDG.E R89, desc[UR42][R4.64] ;  /* 0x0000002a04597981 */ /* 0x000ea2000c1e1900 */
[----:B------:R-:W-:Y:S02]  /*37a0*/  IMAD.MOV.U32 R88, RZ, RZ, 0x1 ;  /* 0x00000001ff587424 */ /* 0x000fe400078e00ff */
[----:B------:R-:W-:Y:S02]  /*37b0*/  IMAD.MOV.U32 R92, RZ, RZ, 0x1 ;  /* 0x00000001ff5c7424 */ /* 0x000fe400078e00ff */
[----:B------:R-:W-:Y:S02]  /*37c0*/  IMAD.MOV.U32 R93, RZ, RZ, 0x1 ;  /* 0x00000001ff5d7424 */ /* 0x000fe400078e00ff */
[----:B--2---:R-:W-:Y:S01]  /*37d0*/  IMAD.MOV.U32 R94, RZ, RZ, R89 ;  /* 0x000000ffff5e7224 */ /* 0x004fe200078e0059 */
[----:B------:R-:W-:Y:S01]  /*37e0*/  MOV R145, R89 ;  /* 0x0000005900917202 */ /* 0x000fe20000000f00 */
[----:B------:R-:W-:Y:S06]  /*37f0*/  BRA `(.L_x_36) ;  /* 0x00000000001c7947 */ /* 0x000fec0003800000 */
.L_x_37:
[----:B------:R-:W-:Y:S01]  /*3800*/  ULDC UR4, c[0x0][0x580] ;  /* 0x0001600000047ab9 */ /* 0x000fe20000000800 */
[----:B------:R-:W-:Y:S01]  /*3810*/  IMAD.MOV.U32 R88, RZ, RZ, 0x1 ;  /* 0x00000001ff587424 */ /* 0x000fe200078e00ff */
[----:B------:R-:W-:Y:S01]  /*3820*/  MOV R94, UR4 ;  /* 0x00000004005e7c02 */ /* 0x000fe20008000f00 */
[----:B------:R-:W-:Y:S02]  /*3830*/  IMAD.MOV.U32 R92, RZ, RZ, 0x1 ;  /* 0x00000001ff5c7424 */ /* 0x000fe400078e00ff */
[----:B------:R-:W-:Y:S02]  /*3840*/  IMAD.MOV.U32 R93, RZ, RZ, 0x1 ;  /* 0x00000001ff5d7424 */ /* 0x000fe400078e00ff */
[----:B------:R-:W-:Y:S02]  /*3850*/  IMAD.U32 R89, RZ, RZ, UR4 ;  /* 0x00000004ff597e24 */ /* 0x000fe4000f8e00ff */
[----:B------:R-:W-:-:S07]  /*3860*/  IMAD.U32 R145, RZ, RZ, UR4 ;  /* 0x00000004ff917e24 */ /* 0x000fce000f8e00ff */
.L_x_36:
[----:B------:R-:W1:Y:S02]  /*3870*/  LDC.64 R10, c[0x0][0x5b0] ;  /* 0x00016c00ff0a7b82 */ /* 0x000e640000000a00 */
[----:B-1----:R-:W-:-:S04]  /*3880*/  ISETP.NE.U32.AND P0, PT, R10, RZ, PT ;  /* 0x000000ff0a00720c */ /* 0x002fc80003f05070 */
[----:B------:R-:W-:-:S13]  /*3890*/  ISETP.NE.AND.EX P0, PT, R11, RZ, PT, P0 ;  /* 0x000000ff0b00720c */ /* 0x000fda0003f05300 */
        /* <DEDUP_REMOVED lines=8> */
[----:B------:R1:W5:Y:S01]  /*3920*/  LDG.E R91, desc[UR42][R4.64] ;  /* 0x0000002a045b7981 */ /* 0x000362000c1e1900 */
[----:B------:R-:W-:Y:S05]  /*3930*/  BRA `(.L_x_38) ;  /* 0x0000000000087947 */ /* 0x000fea0003800000 */
.L_x_39:
[----:B------:R-:W-:Y:S02]  /*3940*/  ULDC UR4, c[0x0][0x5a0] ;  /* 0x0001680000047ab9 */ /* 0x000fe40000000800 */
[----:B------:R-:W-:-:S07]  /*3950*/  IMAD.U32 R91, RZ, RZ, UR4 ;  /* 0x00000004ff5b7e24 */ /* 0x000fce000f8e00ff */
.L_x_38:
[----:B------:R-:W2:Y:S01]  /*3960*/  LDC.64 R12, c[0x0][0x5c0] ;  /* 0x00017000ff0c7b82 */ /* 0x000ea20000000a00 */
[----:B------:R-:W-:Y:S01]  /*3970*/  ULDC.64 UR4, c[0x0][0x588] ;  /* 0x0001620000047ab9 */ /* 0x000fe20000000a00 */
[----:B------:R-:W-:Y:S01]  /*3980*/  ISETP.EQ.U32.AND P3, PT, R14, RZ, PT ;  /* 0x000000ff0e00720c */ /* 0x000fe20003f62070 */
[----:B-1----:R-:W-:Y:S01]  /*3990*/  IMAD.MOV.U32 R5, RZ, RZ, 0x1 ;  /* 0x00000001ff057424 */ /* 0x002fe200078e00ff */
[----:B------:R-:W-:Y:S01]  /*39a0*/  ISETP.NE.U32.AND P0, PT, RZ, UR4, PT ;  /* 0x00000004ff007c0c */ /* 0x000fe2000bf05070 */
[----:B------:R-:W-:Y:S01]  /*39b0*/  IMAD.MOV.U32 R3, RZ, RZ, 0x1 ;  /* 0x00000001ff037424 */ /* 0x000fe200078e00ff */
[----:B------:R-:W-:Y:S02]  /*39c0*/  LOP3.LUT P4, RZ, R93, 0xff, RZ, 0xc0, !PT ;  /* 0x000000ff5dff7812 */ /* 0x000fe4000788c0ff */
[----:B------:R-:W1:Y:S01]  /*39d0*/  LDC R4, c[0x0][0x5c8] ;  /* 0x00017200ff047b82 */ /* 0x000e620000000800 */
[----:B------:R-:W-:Y:S02]  /*39e0*/  ISETP.NE.AND.EX P0, PT, RZ, UR5, PT, P0 ;  /* 0x00000005ff007c0c */ /* 0x000fe4000bf05300 */
[----:B------:R-:W-:-:S02]  /*39f0*/  FSEL R0, R145, R94, !P4 ;  /* 0x0000005e91007208 */ /* 0x000fc40006000000 */
[----:B------:R-:W-:Y:S02]  /*3a00*/  ISETP.EQ.OR.EX P3, PT, R15, RZ, !P0, P3 ;  /* 0x000000ff0f00720c */ /* 0x000fe40004762730 */
[----:B------:R-:W-:Y:S02]  /*3a10*/  PLOP3.LUT P0, PT, P0, PT, PT, 0x8, 0x0 ;  /* 0x000000000000781c */ /* 0x000fe4000070e170 */
[C---:B------:R-:W-:Y:S02]  /*3a20*/  FSEL R94, R89.reuse, R94, !P1 ;  /* 0x0000005e595e7208 */ /* 0x040fe40004800000 */
[----:B------:R-:W-:Y:S02]  /*3a30*/  FSEL R0, R89, R0, !P1 ;  /* 0x0000000059007208 */ /* 0x000fe40004800000 */
[----:B--2---:R-:W-:-:S04]  /*3a40*/  ISETP.NE.U32.AND P2, PT, R12, RZ, PT ;  /* 0x000000ff0c00720c */ /* 0x004fc80003f45070 */
[----:B------:R-:W-:-:S04]  /*3a50*/  ISETP.NE.AND.EX P2, PT, R13, RZ, PT, P2 ;  /* 0x000000ff0d00720c */ /* 0x000fc80003f45320 */
[----:B-1----:R-:W-:Y:S01]  /*3a60*/  FSEL R4, R4, RZ, !P2 ;  /* 0x000000ff04047208 */ /* 0x002fe20005000000 */
[----:B------:R-:W-:Y:S08]  /*3a70*/  @!P3 BRA `(.L_x_40) ;  /* 0x000000000040b947 */ /* 0x000ff00003800000 */
[----:B------:R-:W-:Y:S04]  /*3a80*/  BSSY B0, `(.L_x_41) ;  /* 0x000000e000007945 */ /* 0x000fe80003800000 */
[----:B------:R-:W-:Y:S05]  /*3a90*/  @!P1 BRA `(.L_x_42) ;  /* 0x0000000000249947 */ /* 0x000fea0003800000 */
[----:B------:R-:W-:Y:S02]  /*3aa0*/  LOP3.LUT P4, RZ, R92, 0xff, RZ, 0xc0, !PT ;  /* 0x000000ff5cff7812 */ /* 0x000fe4000788c0ff */
[----:B------:R-:W-:Y:S02]  /*3ab0*/  PLOP3.LUT P3, PT, P0, PT, PT, 0x80, 0x0 ;  /* 0x000000000000781c */ /* 0x000fe4000076f070 */
[----:B------:R-:W-:-:S09]  /*3ac0*/  PRMT R93, RZ, 0x7610, R93 ;  /* 0x00007610ff5d7816 */ /* 0x000fd2000000005d */
[----:B------:R-:W-:Y:S05]  /*3ad0*/  @!P4 BRA `(.L_x_43) ;  /* 0x000000000020c947 */ /* 0x000fea0003800000 */
[----:B------:R-:W-:Y:S01]  /*3ae0*/  FSETP.EQ.AND P3, PT, R89, RZ, PT ;  /* 0x000000ff5900720b */ /* 0x000fe20003f62000 */
[----:B------:R-:W-:Y:S01]  /*3af0*/  IMAD.MOV.U32 R0, RZ, RZ, R89 ;  /* 0x000000ffff007224 */ /* 0x000fe200078e0059 */
[----:B------:R-:W-:Y:S02]  /*3b00*/  MOV R94, R89 ;  /* 0x00000059005e7202 */ /* 0x000fe40000000f00 */
[----:B------:R-:W-:Y:S01]  /*3b10*/  PRMT R93, R92, 0x7610, R93 ;  /* 0x000076105c5d7816 */ /* 0x000fe2000000005d */
[----:B------:R-:W-:Y:S08]  /*3b20*/  BRA `(.L_x_43) ;  /* 0x00000000000c7947 */ /* 0x000ff00003800000 */
.L_x_42:
[----:B------:R-:W-:Y:S01]  /*3b30*/  FSETP.EQ.AND P3, PT, R89, RZ, PT ;  /* 0x000000ff5900720b */ /* 0x000fe20003f62000 */
[--C-:B------:R-:W-:Y:S02]  /*3b40*/  IMAD.MOV.U32 R94, RZ, RZ, R89.reuse ;  /* 0x000000ffff5e7224 */ /* 0x100fe400078e0059 */
[----:B------:R-:W-:-:S10]  /*3b50*/  IMAD.MOV.U32 R0, RZ, RZ, R89 ;  /* 0x000000ffff007224 */ /* 0x000fd400078e0059 */
.L_x_43:
[----:B------:R-:W-:Y:S05]  /*3b60*/  BSYNC B0 ;  /* 0x0000000000007941 */ /* 0x000fea0003800000 */
.L_x_41:
[----:B------:R-:W-:-:S07]  /*3b70*/  SEL R5, RZ, 0x1, P3 ;  /* 0x00000001ff057807 */ /* 0x000fce0001800000 */
.L_x_40:
[----:B------:R-:W-:Y:S04]  /*3b80*/  BSSY B0, `(.L_x_44) ;  /* 0x000000f000007945 */ /* 0x000fe80003800000 */
[----:B------:R-:W-:Y:S05]  /*3b90*/  @!P1 BRA `(.L_x_45) ;  /* 0x0000000000289947 */ /* 0x000fea0003800000 */
[----:B------:R-:W-:Y:S02]  /*3ba0*/  LOP3.LUT P1, RZ, R88, 0xff, RZ, 0xc0, !PT ;  /* 0x000000ff58ff7812 */ /* 0x000fe4000782c0ff */
[----:B------:R-:W-:Y:S02]  /*3bb0*/  PRMT R92, RZ, 0x7610, R92 ;  /* 0x00007610ff5c7816 */ /* 0x000fe4000000005c */
[----:B------:R-:W-:-:S09]  /*3bc0*/  PRMT R93, RZ, 0x7610, R93 ;  /* 0x00007610ff5d7816 */ /* 0x000fd2000000005d */
[----:B------:R-:W-:Y:S05]  /*3bd0*/  @!P1 BRA `(.L_x_46) ;  /* 0x0000000000249947 */ /* 0x000fea0003800000 */
[----:B------:R-:W-:Y:S01]  /*3be0*/  FSETP.EQ.AND P0, PT, R89, RZ, PT ;  /* 0x000000ff5900720b */ /* 0x000fe20003f02000 */
[----:B------:R-:W-:Y:S01]  /*3bf0*/  IMAD.MOV.U32 R94, RZ, RZ, R89 ;  /* 0x000000ffff5e7224 */ /* 0x000fe200078e0059 */
[C---:B------:R-:W-:Y:S02]  /*3c00*/  PRMT R92, R88.reuse, 0x7610, R92 ;  /* 0x00007610585c7816 */ /* 0x040fe4000000005c */
[----:B------:R-:W-:Y:S02]  /*3c10*/  PRMT R93, R88, 0x7610, R93 ;  /* 0x00007610585d7816 */ /* 0x000fe4000000005d */
[----:B------:R-:W-:Y:S01]  /*3c20*/  MOV R0, R89 ;  /* 0x0000005900007202 */ /* 0x000fe20000000f00 */
[----:B------:R-:W-:Y:S06]  /*3c30*/  BRA `(.L_x_46) ;  /* 0x00000000000c7947 */ /* 0x000fec0003800000 */
.L_x_45:
[----:B------:R-:W-:Y:S01]  /*3c40*/  FSETP.EQ.AND P0, PT, R89, RZ, PT ;  /* 0x000000ff5900720b */ /* 0x000fe20003f02000 */
[--C-:B------:R-:W-:Y:S02]  /*3c50*/  IMAD.MOV.U32 R94, RZ, RZ, R89.reuse ;  /* 0x000000ffff5e7224 */ /* 0x100fe400078e0059 */
[----:B------:R-:W-:-:S10]  /*3c60*/  IMAD.MOV.U32 R0, RZ, RZ, R89 ;  /* 0x000000ffff007224 */ /* 0x000fd400078e0059 */
.L_x_46:
[----:B------:R-:W-:Y:S05]  /*3c70*/  BSYNC B0 ;  /* 0x0000000000007941 */ /* 0x000fea0003800000 */
.L_x_44:
[----:B------:R-:W-:Y:S01]  /*3c80*/  PRMT R5, R5, 0x9910, RZ ;  /* 0x0000991005057816 */ /* 0x000fe200000000ff */
[--C-:B------:R-:W-:Y:S02]  /*3c90*/  IMAD.MOV.U32 R8, RZ, RZ, R4.reuse ;  /* 0x000000ffff087224 */ /* 0x100fe400078e0004 */
[--C-:B------:R-:W-:Y:S01]  /*3ca0*/  IMAD.MOV.U32 R10, RZ, RZ, R4.reuse ;  /* 0x000000ffff0a7224 */ /* 0x100fe200078e0004 */
[----:B------:R-:W-:Y:S01]  /*3cb0*/  ISETP.NE.AND P3, PT, R5, RZ, PT ;  /* 0x000000ff0500720c */ /* 0x000fe20003f65270 */
[----:B------:R-:W-:Y:S01]  /*3cc0*/  IMAD.MOV.U32 R6, RZ, RZ, R4 ;  /* 0x000000ffff067224 */ /* 0x000fe200078e0004 */
[----:B------:R-:W-:Y:S01]  /*3cd0*/  MOV R5, RZ ;  /* 0x000000ff00057202 */ /* 0x000fe20000000f00 */
[----:B------:R-:W-:Y:S10]  /*3ce0*/  @!P2 BRA `(.L_x_47) ;  /* 0x000000000088a947 */ /* 0x000ff40003800000 */
[----:B------:R-:W-:Y:S01]  /*3cf0*/  SHF.R.U32.HI R7, RZ, 0x5, R7 ;  /* 0x00000005ff077819 */ /* 0x000fe20000011607 */
[----:B------:R-:W1:Y:S01]  /*3d00*/  LDC.64 R10, c[0x0][0x5d0] ;  /* 0x00017400ff0a7b82 */ /* 0x000e620000000a00 */
[----:B------:R-:W-:Y:S01]  /*3d10*/  USHF.R.S32.HI UR4, URZ, 0x1f, UR47 ;  /* 0x0000001f3f047899 */ /* 0x000fe2000801142f */
[----:B------:R-:W-:Y:S02]  /*3d20*/  ISETP.GE.AND P1, PT, R22, 0x1, PT ;  /* 0x000000011600780c */ /* 0x000fe40003f26270 */
[----:B------:R-:W-:Y:S02]  /*3d30*/  IMAD.SHL.U32 R6, R7, 0x10, RZ ;  /* 0x0000001007067824 */ /* 0x000fe400078e00ff */
[C---:B------:R-:W-:Y:S02]  /*3d40*/  ISETP.LT.OR P2, PT, R23.reuse, 0x9, !P1 ;  /* 0x000000091700780c */ /* 0x040fe40004f41670 */
[----:B------:R-:W-:Y:S02]  /*3d50*/  ISETP.LT.OR P5, PT, R23, 0x1, !P1 ;  /* 0x000000011700780c */ /* 0x000fe40004fa1670 */
[----:B------:R-:W-:-:S05]  /*3d60*/  LOP3.LUT R6, R6, 0xfffffff0, R9, 0xe2, !PT ;  /* 0xfffffff006067812 */ /* 0x000fca00078ee209 */
[----:B------:R-:W-:-:S05]  /*3d70*/  VIADD R6, R6, UR46 ;  /* 0x0000002e06067c36 */ /* 0x000fca0008000000 */
[--C-:B------:R-:W-:Y:S01]  /*3d80*/  SHF.R.S32.HI R7, RZ, 0x1f, R6.reuse ;  /* 0x0000001fff077819 */ /* 0x100fe20000011406 */
[C---:B-1----:R-:W-:Y:S02]  /*3d90*/  IMAD R4, R10.reuse, UR4, RZ ;  /* 0x000000040a047c24 */ /* 0x042fe4000f8e02ff */
[----:B------:R-:W-:-:S04]  /*3da0*/  IMAD.WIDE.U32 R6, R10, UR47, R6 ;  /* 0x0000002f0a067c25 */ /* 0x000fc8000f8e0006 */
[----:B------:R-:W-:Y:S01]  /*3db0*/  IMAD R4, R11, UR47, R4 ;  /* 0x0000002f0b047c24 */ /* 0x000fe2000f8e0204 */
[----:B------:R-:W-:-:S04]  /*3dc0*/  IADD3 R8, P4, R6, R12, RZ ;  /* 0x0000000c06087210 */ /* 0x000fc80007f9e0ff */
[----:B------:R-:W-:Y:S01]  /*3dd0*/  IADD3.X R9, R13, R7, R4, P4, !PT ;  /* 0x000000070d097210 */ /* 0x000fe200027fe404 */
[----:B------:R-:W-:Y:S01]  /*3de0*/  IMAD.MOV.U32 R4, RZ, RZ, RZ ;  /* 0x000000ffff047224 */ /* 0x000fe200078e00ff */
[----:B------:R-:W-:-:S03]  /*3df0*/  ISETP.LT.OR P4, PT, R23, 0x81, !P1 ;  /* 0x000000811700780c */ /* 0x000fc60004f81670 */
[----:B------:R-:W2:Y:S04]  /*3e00*/  @!P2 LDG.E.U8 R6, desc[UR42][R8.64+0x8] ;  /* 0x0000082a0806a981 */ /* 0x000ea8000c1e1100 */
[----:B------:R-:W3:Y:S01]  /*3e10*/  @!P5 LDG.E.U8 R4, desc[UR42][R8.64] ;  /* 0x0000002a0804d981 */ /* 0x000ee2000c1e1100 */
[----:B------:R-:W-:-:S05]  /*3e20*/  ISETP.LT.OR P1, PT, R23, 0x89, !P1 ;  /* 0x000000891700780c */ /* 0x000fca0004f21670 */
[----:B------:R-:W4:Y:S08]  /*3e30*/  @!P4 LDG.E.U8 R10, desc[UR42][R8.64+0x80] ;  /* 0x0000802a080ac981 */ /* 0x000f30000c1e1100 */
[----:B------:R-:W4:Y:S01]  /*3e40*/  @!P1 LDG.E.U8 R11, desc[UR42][R8.64+0x88] ;  /* 0x0000882a080b9981 */ /* 0x000f22000c1e1100 */
[----:B--2---:R-:W-:-:S04]  /*3e50*/  @!P2 SHF.L.U32 R7, R6, 0x8, RZ ;  /* 0x000000080607a819 */ /* 0x004fc800000006ff */
[----:B---3--:R-:W-:-:S04]  /*3e60*/  @!P2 LOP3.LUT R4, R4, R7, RZ, 0xfc, !PT ;  /* 0x000000070404a212 */ /* 0x008fc800078efcff */
[----:B------:R-:W-:-:S05]  /*3e70*/  @!P4 LOP3.LUT R7, R4, 0xff00ffff, RZ, 0xc0, !PT ;  /* 0xff00ffff0407c812 */ /* 0x000fca00078ec0ff */
[----:B----4-:R-:W-:-:S05]  /*3e80*/  @!P4 IMAD R4, R10, 0x10000, R7 ;  /* 0x000100000a04c824 */ /* 0x010fca00078e0207 */
[----:B------:R-:W-:-:S04]  /*3e90*/  @!P1 LOP3.LUT R6, R4, 0xffffff, RZ, 0xc0, !PT ;  /* 0x00ffffff04069812 */ /* 0x000fc800078ec0ff */
[----:B------:R-:W-:-:S04]  /*3ea0*/  @!P1 PRMT R4, R11, 0x654, R6 ;  /* 0x000006540b049816 */ /* 0x000fc80000000006 */
[-C--:B------:R-:W-:Y:S02]  /*3eb0*/  F2FP.F16.E4M3.UNPACK_B R7, R4.reuse ;  /* 0x00000004ff07723e */ /* 0x080fe400020006ff */
[----:B------:R-:W-:-:S03]  /*3ec0*/  F2FP.F16.E4M3.UNPACK_B R4, R4.H1 ;  /* 0x00000004ff04723e */ /* 0x000fc600030006ff */
[--C-:B------:R-:W-:Y:S02]  /*3ed0*/  HADD2.F32 R6, -RZ, R7.reuse.H0_H0 ;  /* 0x20000007ff067230 */ /* 0x100fe40000004100 */
[--C-:B------:R-:W-:Y:S02]  /*3ee0*/  HADD2.F32 R8, -RZ, R4.reuse.H0_H0 ;  /* 0x20000004ff087230 */ /* 0x100fe40000004100 */
[----:B------:R-:W-:Y:S02]  /*3ef0*/  HADD2.F32 R10, -RZ, R7.H1_H1 ;  /* 0x30000007ff0a7230 */ /* 0x000fe40000004100 */
[----:B------:R-:W-:-:S07]  /*3f00*/  HADD2.F32 R4, -RZ, R4.H1_H1 ;  /* 0x30000004ff047230 */ /* 0x000fce0000004100 */
.L_x_47:
[----:B------:R-:W-:Y:S01]  /*3f10*/  BSSY B0, `(.L_x_48) ;  /* 0x0000042000007945 */ /* 0x000fe20003800000 */
[----:B------:R-:W-:Y:S02]  /*3f20*/  IMAD.MOV.U32 R11, RZ, RZ, RZ ;  /* 0x000000ffff0b7224 */ /* 0x000fe400078e00ff */
[----:B------:R-:W-:Y:S02]  /*3f30*/  IMAD.MOV.U32 R9, RZ, RZ, RZ ;  /* 0x000000ffff097224 */ /* 0x000fe400078e00ff */
[----:B------:R-:W-:Y:S01]  /*3f40*/  IMAD.MOV.U32 R7, RZ, RZ, RZ ;  /* 0x000000ffff077224 */ /* 0x000fe200078e00ff */
[----:B------:R-:W-:Y:S06]  /*3f50*/  @!P3 BRA `(.L_x_49) ;  /* 0x0000000000f4b947 */ /* 0x000fec0003800000 */
[----:B------:R-:W-:-:S13]  /*3f60*/  ISETP.NE.AND P2, PT, R90, 0x3, PT ;  /* 0x000000035a00780c */ /* 0x000fda0003f45270 */
[----:B------:R-:W-:Y:S05]  /*3f70*/  @!P2 BRA `(.L_x_50) ;  /* 0x000000000004a947 */ /* 0x000fea0003800000 */
[----:B------:R-:W-:Y:S01]  /*3f80*/  BPT.TRAP 0x1 ;  /* 0x000000040000795c */ /* 0x000fe20000300000 */
.L_x_50:
[----:B------:R-:W-:Y:S01]  /*3f90*/  LEA R24, R96, UR51, 0x3 ;  /* 0x0000003360187c11 */ /* 0x000fe2000f8e18ff */
[----:B------:R-:W-:Y:S01]  /*3fa0*/  BSSY B1, `(.L_x_51) ;  /* 0x0000006000017945 */ /* 0x000fe20003800000 */
[----:B------:R-:W-:Y:S01]  /*3fb0*/  SHF.L.U32 R7, R95, 0x1f, RZ ;  /* 0x0000001f5f077819 */ /* 0x000fe200000006ff */
[----:B------:R-:W-:Y:S01]  /*3fc0*/  IMAD.MOV.U32 R11, RZ, RZ, RZ ;  /* 0x000000ffff0b7224 */ /* 0x000fe200078e00ff */
[----:B------:R-:W-:Y:S02]  /*3fd0*/  MOV R5, RZ ;  /* 0x000000ff00057202 */ /* 0x000fe40000000f00 */
[----:B------:R-:W1:Y:S02]  /*3fe0*/  SYNCS.PHASECHK.TRANS64.TRYWAIT P1, [R24+URZ+0xa0], R7 ;  /* 0x0000a007180075a7 */ /* 0x000e64000802017f */
[----:B-1----:R-:W-:Y:S05]  /*3ff0*/  @!P1 BRA `(.L_x_52) ;  /* 0x0000005400fc9947 */ /* 0x002fea0003800000 */
.L_x_174:
[----:B------:R-:W-:Y:S05]  /*4000*/  BSYNC B1 ;  /* 0x0000000000017941 */ /* 0x000fea0003800000 */
.L_x_51:
[----:B------:R-:W-:Y:S01]  /*4010*/  BSSY B1, `(.L_x_53) ;  /* 0x0000020000017945 */ /* 0x000fe20003800000 */
[----:B------:R-:W-:Y:S02]  /*4020*/  IMAD.MOV.U32 R9, RZ, RZ, RZ ;  /* 0x000000ffff097224 */ /* 0x000fe400078e00ff */
[----:B-1----:R-:W-:Y:S01]  /*4030*/  IMAD.MOV.U32 R7, RZ, RZ, RZ ;  /* 0x000000ffff077224 */ /* 0x002fe200078e00ff */
[----:B------:R-:W-:Y:S06]  /*4040*/  @P0 BRA `(.L_x_54) ;  /* 0x0000000000700947 */ /* 0x000fec0003800000 */
[C---:B------:R-:W-:Y:S01]  /*4050*/  IMAD.SHL.U32 R5, R18.reuse, 0x10, RZ ;  /* 0x0000001012057824 */ /* 0x040fe200078e00ff */
[C---:B------:R-:W-:Y:S01]  /*4060*/  SHF.L.U32 R12, R18.reuse, 0x1, RZ ;  /* 0x00000001120c7819 */ /* 0x040fe200000006ff */
[----:B------:R-:W-:-:S03]  /*4070*/  IMAD.SHL.U32 R14, R18, 0x8, RZ ;  /* 0x00000008120e7824 */ /* 0x000fc600078e00ff */
[----:B------:R-:W-:Y:S02]  /*4080*/  LOP3.LUT R5, R5, 0xe00, RZ, 0xc0, !PT ;  /* 0x00000e0005057812 */ /* 0x000fe400078ec0ff */
[----:B------:R-:W-:Y:S02]  /*4090*/  LOP3.LUT R7, R14, 0x80, RZ, 0xc0, !PT ;  /* 0x000000800e077812 */ /* 0x000fe400078ec0ff */
[----:B------:R-:W-:Y:S02]  /*40a0*/  LOP3.LUT R5, R5, 0x6, R12, 0xf8, !PT ;  /* 0x0000000605057812 */ /* 0x000fe400078ef80c */
[----:B------:R-:W-:Y:S02]  /*40b0*/  LOP3.LUT R12, R7, 0x10, R18, 0xf8, !PT ;  /* 0x00000010070c7812 */ /* 0x000fe400078ef812 */
[----:B------:R-:W-:Y:S02]  /*40c0*/  LOP3.LUT R5, R5, 0x60, R14, 0xf8, !PT ;  /* 0x0000006005057812 */ /* 0x000fe400078ef80e */
[----:B------:R-:W-:-:S02]  /*40d0*/  SHF.R.U32.HI R7, RZ, 0x4, R18 ;  /* 0x00000004ff077819 */ /* 0x000fc40000011612 */
[----:B------:R-:W-:Y:S02]  /*40e0*/  LOP3.LUT R5, R5, R12, RZ, 0xfc, !PT ;  /* 0x0000000c05057212 */ /* 0x000fe400078efcff */
[----:B------:R-:W-:-:S03]  /*40f0*/  LOP3.LUT P1, RZ, R7, 0x1, RZ, 0xc0, !PT ;  /* 0x0000000107ff7812 */ /* 0x000fc6000782c0ff */
[----:B------:R-:W-:-:S04]  /*4100*/  IMAD R5, R96, 0x1000, R5 ;  /* 0x0000100060057824 */ /* 0x000fc800078e0205 */
[----:B------:R-:W-:Y:S01]  /*4110*/  VIADD R7, R5, UR51 ;  /* 0x0000003305077c36 */ /* 0x000fe20008000000 */
[----:B------:R-:W-:Y:S03]  /*4120*/  LDS.U16 R12, [R5+UR51+0x100] ;  /* 0x00010033050c7984 */ /* 0x000fe60008000400 */
[C---:B------:R-:W-:Y:S01]  /*4130*/  VIADD R9, R7.reuse, 0x100 ;  /* 0x0000010007097836 */ /* 0x040fe20000000000 */
[----:B------:R-:W-:Y:S01]  /*4140*/  IADD3 R11, R7, 0x110, RZ ;  /* 0x00000110070b7810 */ /* 0x000fe20007ffe0ff */
[----:B------:R-:W-:Y:S02]  /*4150*/  LDS.U16 R14, [R5+UR51+0x108] ;  /* 0x00010833050e7984 */ /* 0x000fe40008000400 */
[----:B------:R-:W-:Y:S02]  /*4160*/  @P1 VIADD R11, R9, 0xfffffff0 ;  /* 0xfffffff0090b1836 */ /* 0x000fe40000000000 */
[----:B------:R-:W1:Y:S04]  /*4170*/  LDS.U16 R7, [R5+UR51+0x200] ;  /* 0x0002003305077984 */ /* 0x000e680008000400 */
[----:B------:R-:W2:Y:S04]  /*4180*/  LDS.U16 R9, [R5+UR51+0x208] ;  /* 0x0002083305097984 */ /* 0x000ea80008000400 */
[----:B------:R-:W-:Y:S04]  /*4190*/  LDS.U16 R13, [R11+0x100] ;  /* 0x000100000b0d7984 */ /* 0x000fe80000000400 */
[----:B------:R-:W3:Y:S04]  /*41a0*/  LDS.U16 R20, [R11] ;  /* 0x000000000b147984 */ /* 0x000ee80000000400 */
[----:B------:R-:W-:Y:S04]  /*41b0*/  LDS.U16 R15, [R11+0x108] ;  /* 0x000108000b0f7984 */ /* 0x000fe80000000400 */
[----:B------:R3:W4:Y:S01]  /*41c0*/  LDS.U16 R22, [R11+0x8] ;  /* 0x000008000b167984 */ /* 0x0007220000000400 */
[----:B-1----:R-:W-:-:S02]  /*41d0*/  PRMT R7, R12, 0x5410, R7 ;  /* 0x000054100c077816 */ /* 0x002fc40000000007 */
[----:B--2---:R-:W-:Y:S02]  /*41e0*/  PRMT R9, R14, 0x5410, R9 ;  /* 0x000054100e097816 */ /* 0x004fe40000000009 */
[----:B---3--:R-:W-:Y:S02]  /*41f0*/  PRMT R11, R20, 0x5410, R13 ;  /* 0x00005410140b7816 */ /* 0x008fe4000000000d */
[----:B----4-:R-:W-:-:S07]  /*4200*/  PRMT R5, R22, 0x5410, R15 ;  /* 0x0000541016057816 */ /* 0x010fce000000000f */
.L_x_54:
[----:B------:R-:W-:Y:S05]  /*4210*/  BSYNC B1 ;  /* 0x0000000000017941 */ /* 0x000fea0003800000 */
.L_x_53:
[----:B------:R-:W-:Y:S01]  /*4220*/  @!PT LDS RZ, [RZ] ;  /* 0x00000000fffff984 */ /* 0x000fe20000000800 */
[----:B------:R-:W-:Y:S01]  /*4230*/  @!PT LDS RZ, [RZ] ;  /* 0x00000000fffff984 */ /* 0x000fe20000000800 */
[----:B------:R-:W-:Y:S01]  /*4240*/  @!PT LDS RZ, [RZ] ;  /* 0x00000000fffff984 */ /* 0x000fe20000000800 */
[----:B------:R-:W-:Y:S01]  /*4250*/  @!PT LDS RZ, [RZ] ;  /* 0x00000000fffff984 */ /* 0x000fe20000000800 */
[----:B------:R1:W-:Y:S06]  /*4260*/  MEMBAR.ALL.CTA ;  /* 0x0000000000007992 */ /* 0x0003ec0000008000 */
[----:B-1----:R-:W1:Y:S01]  /*4270*/  FENCE.VIEW.ASYNC.S ;  /* 0x00000000000073c6 */ /* 0x002e620000000000 */
[----:B------:R-:W-:Y:S05]  /*4280*/  @!P2 BRA `(.L_x_55) ;  /* 0x000000000004a947 */ /* 0x000fea0003800000 */
[----:B------:R-:W-:Y:S01]  /*4290*/  BPT.TRAP 0x1 ;  /* 0x000000040000795c */ /* 0x000fe20000300000 */
.L_x_55:
[----:B------:R-:W2:Y:S01]  /*42a0*/  S2R R13, SR_CgaCtaId ;  /* 0x00000000000d7919 */ /* 0x000ea20000008800 */
[----:B------:R-:W-:Y:S02]  /*42b0*/  VIADD R12, R24, 0xc0 ;  /* 0x000000c0180c7836 */ /* 0x000fe40000000000 */
[----:B------:R-:W-:-:S05]  /*42c0*/  VIADD R96, R96, 0x1 ;  /* 0x0000000160607836 */ /* 0x000fca0000000000 */
[----:B------:R-:W-:-:S04]  /*42d0*/  ISETP.NE.AND P1, PT, R96, 0x4, PT ;  /* 0x000000046000780c */ /* 0x000fc80003f25270 */
[----:B------:R-:W-:Y:S02]  /*42e0*/  SEL R96, R96, RZ, P1 ;  /* 0x000000ff60607207 */ /* 0x000fe40000800000 */
[----:B--2---:R-:W-:-:S04]  /*42f0*/  PRMT R12, R13, 0x654, R12 ;  /* 0x000006540d0c7816 */ /* 0x004fc8000000000c */
[----:B-1----:R1:W-:Y:S02]  /*4300*/  SYNCS.ARRIVE.TRANS64.RED.A1T0 RZ, [R12+URZ], RZ ;  /* 0x000000ff0cff79a7 */ /* 0x0023e4000810043f */
[----:B-1----:R-:W-:-:S04]  /*4310*/  SEL R12, RZ, 0x1, P1 ;  /* 0x00000001ff0c7807 */ /* 0x002fc80000800000 */
[----:B------:R-:W-:-:S07]  /*4320*/  LOP3.LUT R95, R95, R12, RZ, 0x3c, !PT ;  /* 0x0000000c5f5f7212 */ /* 0x000fce00078e3cff */
.L_x_49:
[----:B------:R-:W-:Y:S05]  /*4330*/  BSYNC B0 ;  /* 0x0000000000007941 */ /* 0x000fea0003800000 */
.L_x_48:
[----:B------:R-:W-:Y:S01]  /*4340*/  F2FP.F16.E4M3.UNPACK_B R13, R7 ;  /* 0x00000007ff0d723e */ /* 0x000fe200020006ff */
[C-C-:B-----5:R-:W-:Y:S01]  /*4350*/  FFMA R12, R91.reuse, R161, R6.reuse ;  /* 0x000000a15b0c7223 */ /* 0x160fe20000000006 */
[----:B------:R-:W-:Y:S01]  /*4360*/  F2FP.F16.E4M3.UNPACK_B R14, R7.H1 ;  /* 0x00000007ff0e723e */ /* 0x000fe200030006ff */
[C---:B------:R-:W-:Y:S01]  /*4370*/  FFMA R160, R91.reuse, R160, R6 ;  /* 0x000000a05ba07223 */ /* 0x040fe20000000006 */
[C---:B------:R-:W-:Y:S01]  /*4380*/  FFMA R158, R91.reuse, R158, R10 ;  /* 0x0000009e5b9e7223 */ /* 0x040fe2000000000a */
[--C-:B------:R-:W-:Y:S01]  /*4390*/  HADD2.F32 R15, -RZ, R13.reuse.H0_H0 ;  /* 0x2000000dff0f7230 */ /* 0x100fe20000004100 */
[----:B------:R-:W-:Y:S01]  /*43a0*/  SHF.R.U32.HI R20, RZ, 0x4, R18 ;  /* 0x00000004ff147819 */ /* 0x000fe20000011612 */
[----:B------:R-:W-:Y:S02]  /*43b0*/  HADD2.F32 R13, -RZ, R13.H1_H1 ;  /* 0x3000000dff0d7230 */ /* 0x000fe40000004100 */
[----:B------:R-:W-:Y:S01]  /*43c0*/  FFMA R156, R91, R156, R6 ;  /* 0x0000009c5b9c7223 */ /* 0x000fe20000000006 */
[----:B------:R-:W-:-:S02]  /*43d0*/  HADD2.F32 R21, -RZ, R14.H1_H1 ;  /* 0x3000000eff157230 */ /* 0x000fc40000004100 */
[-C--:B------:R-:W-:Y:S01]  /*43e0*/  FFMA R22, R15, R145.reuse, R12 ;  /* 0x000000910f167223 */ /* 0x080fe2000000000c */
[----:B------:R-:W-:Y:S02]  /*43f0*/  HADD2.F32 R15, -RZ, R14.H0_H0 ;  /* 0x2000000eff0f7230 */ /* 0x000fe40000004100 */
[----:B------:R-:W-:Y:S01]  /*4400*/  FFMA R25, R13, R145, R160 ;  /* 0x000000910d197223 */ /* 0x000fe200000000a0 */
[----:B------:R-:W-:Y:S01]  /*4410*/  FFMA R12, R91, R159, R10 ;  /* 0x0000009f5b0c7223 */ /* 0x000fe2000000000a */
[----:B------:R-:W-:Y:S01]  /*4420*/  F2FP.F16.E4M3.UNPACK_B R14, R9 ;  /* 0x00000009ff0e723e */ /* 0x000fe200020006ff */
[----:B------:R-:W-:Y:S01]  /*4430*/  FFMA R27, R21, R145, R158 ;  /* 0x00000091151b7223 */ /* 0x000fe2000000009e */
[----:B------:R-:W-:Y:S01]  /*4440*/  F2FP.F16.E4M3.UNPACK_B R13, R9.H1 ;  /* 0x00000009ff0d723e */ /* 0x000fe200030006ff */
[----:B------:R-:W-:Y:S01]  /*4450*/  FFMA R24, R15, R145, R12 ;  /* 0x000000910f187223 */ /* 0x000fe2000000000c */
[----:B------:R-:W-:Y:S01]  /*4460*/  LOP3.LUT P2, RZ, R20, 0x1, RZ, 0xc0, !PT ;  /* 0x0000000114ff7812 */ /* 0x000fe2000784c0ff */
[----:B------:R-:W-:-:S02]  /*4470*/  HADD2.F32 R15, -RZ, R14.H0_H0 ;  /* 0x2000000eff0f7230 */ /* 0x000fc40000004100 */
[C---:B------:R-:W-:Y:S01]  /*4480*/  FFMA R12, R91.reuse, R157, R6 ;  /* 0x0000009d5b0c7223 */ /* 0x040fe20000000006 */
[----:B------:R-:W-:Y:S02]  /*4490*/  HADD2.F32 R21, -RZ, R14.H1_H1 ;  /* 0x3000000eff157230 */ /* 0x000fe40000004100 */
[----:B------:R-:W-:Y:S01]  /*44a0*/  FFMA R14, R91, R155, R10 ;  /* 0x0000009b5b0e7223 */ /* 0x000fe2000000000a */
[--C-:B------:R-:W-:Y:S01]  /*44b0*/  HADD2.F32 R23, -RZ, R13.reuse.H0_H0 ;  /* 0x2000000dff177230 */ /* 0x100fe20000004100 */
[----:B------:R-:W-:Y:S01]  /*44c0*/  F2FP.F16.E4M3.UNPACK_B R20, R11 ;  /* 0x0000000bff14723e */ /* 0x000fe200020006ff */
[-C--:B------:R-:W-:Y:S01]  /*44d0*/  FFMA R26, R15, R145.reuse, R12 ;  /* 0x000000910f1a7223 */ /* 0x080fe2000000000c */
[----:B------:R-:W-:Y:S02]  /*44e0*/  HADD2.F32 R13, -RZ, R13.H1_H1 ;  /* 0x3000000dff0d7230 */ /* 0x000fe40000004100 */
[----:B------:R-:W-:Y:S01]  /*44f0*/  FFMA R154, R91, R154, R10 ;  /* 0x0000009a5b9a7223 */ /* 0x000fe2000000000a */
[----:B------:R-:W-:Y:S01]  /*4500*/  FFMA R28, R23, R145, R14 ;  /* 0x00000091171c7223 */ /* 0x000fe2000000000e */
[--C-:B------:R-:W-:Y:S01]  /*4510*/  HADD2.F32 R15, -RZ, R20.reuse.H0_H0 ;  /* 0x20000014ff0f7230 */ /* 0x100fe20000004100 */
[----:B------:R-:W-:Y:S01]  /*4520*/  F2FP.F16.E4M3.UNPACK_B R14, R11.H1 ;  /* 0x0000000bff0e723e */ /* 0x000fe200030006ff */
[----:B------:R-:W-:Y:S01]  /*4530*/  FFMA R12, R91, R153, R6 ;  /* 0x000000995b0c7223 */ /* 0x000fe20000000006 */
[-C--:B------:R-:W-:Y:S01]  /*4540*/  FFMA R29, R21, R145.reuse, R156 ;  /* 0x00000091151d7223 */ /* 0x080fe2000000009c */
[----:B------:R-:W-:Y:S01]  /*4550*/  FFMA R31, R13, R145, R154 ;  /* 0x000000910d1f7223 */ /* 0x000fe2000000009a */
[----:B------:R-:W-:-:S02]  /*4560*/  HADD2.F32 R21, -RZ, R20.H1_H1 ;  /* 0x30000014ff157230 */ /* 0x000fc40000004100 */
[----:B------:R-:W-:Y:S01]  /*4570*/  FFMA R30, R15, R145, R12 ;  /* 0x000000910f1e7223 */ /* 0x000fe2000000000c */
[--C-:B------:R-:W-:Y:S02]  /*4580*/  HADD2.F32 R13, -RZ, R14.reuse.H0_H0 ;  /* 0x2000000eff0d7230 */ /* 0x100fe40000004100 */
[C---:B------:R-:W-:Y:S01]  /*4590*/  FFMA R152, R91.reuse, R152, R6 ;  /* 0x000000985b987223 */ /* 0x040fe20000000006 */
[----:B------:R-:W-:Y:S01]  /*45a0*/  F2FP.F16.E4M3.UNPACK_B R20, R5 ;  /* 0x00000005ff14723e */ /* 0x000fe200020006ff */
[----:B------:R-:W-:Y:S01]  /*45b0*/  FFMA R12, R91, R151, R10 ;  /* 0x000000975b0c7223 */ /* 0x000fe2000000000a */
[----:B------:R-:W-:Y:S02]  /*45c0*/  HADD2.F32 R15, -RZ, R14.H1_H1 ;  /* 0x3000000eff0f7230 */ /* 0x000fe40000004100 */
[-C--:B------:R-:W-:Y:S01]  /*45d0*/  FFMA R33, R21, R145.reuse, R152 ;  /* 0x0000009115217223 */ /* 0x080fe20000000098 */
[----:B------:R-:W-:Y:S01]  /*45e0*/  FFMA R150, R91, R150, R10 ;  /* 0x000000965b967223 */ /* 0x000fe2000000000a */
[----:B------:R-:W-:Y:S01]  /*45f0*/  FFMA R32, R13, R145, R12 ;  /* 0x000000910d207223 */ /* 0x000fe2000000000c */
[--C-:B------:R-:W-:Y:S01]  /*4600*/  HADD2.F32 R21, -RZ, R20.reuse.H0_H0 ;  /* 0x20000014ff157230 */ /* 0x100fe20000004100 */
[----:B------:R-:W-:Y:S01]  /*4610*/  LOP3.LUT R12, R18, 0xff, RZ, 0xc0, !PT ;  /* 0x000000ff120c7812 */ /* 0x000fe200078ec0ff */
[----:B------:R-:W-:Y:S01]  /*4620*/  HADD2.F32 R23, -RZ, R20.H1_H1 ;  /* 0x30000014ff177230 */ /* 0x000fe20000004100 */
[----:B------:R-:W-:Y:S01]  /*4630*/  F2FP.F16.E4M3.UNPACK_B R20, R5.H1 ;  /* 0x00000005ff14723e */ /* 0x000fe200030006ff */
[----:B------:R-:W-:Y:S01]  /*4640*/  FFMA R35, R15, R145, R150 ;  /* 0x000000910f237223 */ /* 0x000fe20000000096 */
[----:B------:R-:W-:Y:S01]  /*4650*/  FFMA R148, R91, R148, R6 ;  /* 0x000000945b947223 */ /* 0x000fe20000000006 */
[----:B------:R-:W-:-:S02]  /*4660*/  VIADD R12, R12, 0x1f ;  /* 0x0000001f0c0c7836 */ /* 0x000fc40000000000 */
[C---:B------:R-:W-:Y:S01]  /*4670*/  FFMA R146, R91.reuse, R146, R10 ;  /* 0x000000925b927223 */ /* 0x040fe2000000000a */
[--C-:B------:R-:W-:Y:S02]  /*4680*/  HADD2.F32 R13, -RZ, R20.reuse.H0_H0 ;  /* 0x20000014ff0d7230 */ /* 0x100fe40000004100 */
[----:B------:R-:W-:Y:S01]  /*4690*/  FFMA R14, R91, R149, R6 ;  /* 0x000000955b0e7223 */ /* 0x000fe20000000006 */
[----:B------:R-:W-:Y:S01]  /*46a0*/  HADD2.F32 R15, -RZ, R20.H1_H1 ;  /* 0x30000014ff0f7230 */ /* 0x000fe20000004100 */
[----:B------:R-:W-:Y:S01]  /*46b0*/  ISETP.GT.U32.AND P1, PT, R12, 0x3e, PT ;  /* 0x0000003e0c00780c */ /* 0x000fe20003f24070 */
[C---:B------:R-:W-:Y:S02]  /*46c0*/  IMAD.SHL.U32 R20, R18.reuse, 0x10, RZ ;  /* 0x0000001012147824 */ /* 0x040fe400078e00ff */
[-C--:B------:R-:W-:Y:S01]  /*46d0*/  FFMA R148, R23, R145.reuse, R148 ;  /* 0x0000009117947223 */ /* 0x080fe20000000094 */
[C---:B------:R-:W-:Y:S01]  /*46e0*/  SHF.L.U32 R23, R18.reuse, 0x1, RZ ;  /* 0x0000000112177819 */ /* 0x040fe200000006ff */
[-C--:B------:R-:W-:Y:S01]  /*46f0*/  FFMA R146, R15, R145.reuse, R146 ;  /* 0x000000910f927223 */ /* 0x080fe20000000092 */
[----:B------:R-:W-:Y:S01]  /*4700*/  IMAD.SHL.U32 R15, R18, 0x8, RZ ;  /* 0x00000008120f7824 */ /* 0x000fe200078e00ff */
[----:B------:R-:W-:Y:S01]  /*4710*/  LOP3.LUT R20, R20, 0xe00, RZ, 0xc0, !PT ;  /* 0x00000e0014147812 */ /* 0x000fe200078ec0ff */
[----:B------:R-:W-:Y:S01]  /*4720*/  FFMA R21, R21, R145, R14 ;  /* 0x0000009115157223 */ /* 0x000fe2000000000e */
[----:B------:R-:W-:Y:S01]  /*4730*/  FFMA R14, R91, R147, R10 ;  /* 0x000000935b0e7223 */ /* 0x000fe2000000000a */
[----:B------:R-:W-:-:S02]  /*4740*/  F2FP.SATFINITE.E4M3.F32.PACK_AB_MERGE_C R22, R25, R22, RZ ;  /* 0x000000161916723e */ /* 0x000fc400048070ff */
[----:B------:R-:W-:Y:S01]  /*4750*/  LOP3.LUT R20, R20, 0x6, R23, 0xf8, !PT ;  /* 0x0000000614147812 */ /* 0x000fe200078ef817 */
[----:B------:R-:W-:Y:S01]  /*4760*/  FFMA R13, R13, R145, R14 ;  /* 0x000000910d0d7223 */ /* 0x000fe2000000000e */
[----:B------:R-:W-:Y:S01]  /*4770*/  LOP3.LUT R23, R15, 0x80, RZ, 0xc0, !PT ;  /* 0x000000800f177812 */ /* 0x000fe200078ec0ff */
[----:B------:R-:W-:Y:S01]  /*4780*/  IMAD.MOV.U32 R14, RZ, RZ, 0x10 ;  /* 0x00000010ff0e7424 */ /* 0x000fe200078e00ff */
[----:B------:R-:W-:Y:S02]  /*4790*/  LOP3.LUT R20, R20, 0x60, R15, 0xf8, !PT ;  /* 0x0000006014147812 */ /* 0x000fe400078ef80f */
[----:B------:R-:W-:Y:S02]  /*47a0*/  LOP3.LUT R15, R23, 0x10, R18, 0xf8, !PT ;  /* 0x00000010170f7812 */ /* 0x000fe400078ef812 */
[----:B------:R-:W-:Y:S02]  /*47b0*/  F2FP.SATFINITE.E4M3.F32.PACK_AB_MERGE_C R23, R146, R13, RZ ;  /* 0x0000000d9217723e */ /* 0x000fe400048070ff */
[----:B------:R-:W-:-:S02]  /*47c0*/  F2FP.SATFINITE.E4M3.F32.PACK_AB_MERGE_C R24, R27, R24, RZ ;  /* 0x000000181b18723e */ /* 0x000fc400048070ff */
[----:B------:R-:W-:Y:S02]  /*47d0*/  F2FP.SATFINITE.E4M3.F32.PACK_AB_MERGE_C R26, R29, R26, RZ ;  /* 0x0000001a1d1a723e */ /* 0x000fe400048070ff */
[----:B------:R-:W-:Y:S02]  /*47e0*/  F2FP.SATFINITE.E4M3.F32.PACK_AB_MERGE_C R28, R31, R28, RZ ;  /* 0x0000001c1f1c723e */ /* 0x000fe400048070ff */
[----:B------:R-:W-:Y:S02]  /*47f0*/  F2FP.SATFINITE.E4M3.F32.PACK_AB_MERGE_C R33, R33, R30, RZ ;  /* 0x0000001e2121723e */ /* 0x000fe400048070ff */
[----:B------:R-:W-:Y:S02]  /*4800*/  F2FP.SATFINITE.E4M3.F32.PACK_AB_MERGE_C R35, R35, R32, RZ ;  /* 0x000000202323723e */ /* 0x000fe400048070ff */
[----:B------:R-:W-:Y:S02]  /*4810*/  F2FP.SATFINITE.E4M3.F32.PACK_AB_MERGE_C R21, R148, R21, RZ ;  /* 0x000000159415723e */ /* 0x000fe400048070ff */
[----:B------:R-:W-:-:S02]  /*4820*/  LOP3.LUT R13, R20, R15, RZ, 0xfc, !PT ;  /* 0x0000000f140d7212 */ /* 0x000fc400078efcff */
[----:B------:R-:W-:Y:S01]  /*4830*/  SEL R14, R14, 0xfffffff0, !P2 ;  /* 0xfffffff00e0e7807 */ /* 0x000fe20005000000 */
[----:B------:R-:W-:Y:S06]  /*4840*/  @P1 BRA `(.L_x_56) ;  /* 0x0000000000041947 */ /* 0x000fec0003800000 */
[----:B------:R-:W-:-:S04]  /*4850*/  DEPBAR.LE SB0, 0x1 ;  /* 0x000080400000791a */ /* 0x000fc80000000000 */
.L_x_56:
[----:B------:R-:W-:Y:S05]  /*4860*/  WARPSYNC.ALL ;  /* 0x0000000000007948 */ /* 0x000fea0003800000 */
[----:B------:R-:W-:Y:S01]  /*4870*/  BAR.SYNC.DEFER_BLOCKING 0x1, 0x100 ;  /* 0x0044000000007b1d */ /* 0x000fe20000010000 */
[----:B------:R-:W-:-:S05]  /*4880*/  VIADD R15, R13, UR51 ;  /* 0x000000330d0f7c36 */ /* 0x000fca0008000000 */
[----:B------:R-:W-:Y:S01]  /*4890*/  IADD3 R12, R15, R14, RZ ;  /* 0x0000000e0f0c7210 */ /* 0x000fe20007ffe0ff */
[----:B------:R-:W-:Y:S01]  /*48a0*/  BSSY B0, `(.L_x_57) ;  /* 0x0000016000007945 */ /* 0x000fe20003800000 */
[----:B------:R1:W-:Y:S04]  /*48b0*/  STS.U16 [R13+UR51+0x4100], R22 ;  /* 0x004100160d007988 */ /* 0x0003e80008000433 */
[----:B------:R1:W-:Y:S04]  /*48c0*/  STS.U16 [R13+UR51+0x4200], R24 ;  /* 0x004200180d007988 */ /* 0x0003e80008000433 */
[----:B------:R1:W-:Y:S04]  /*48d0*/  STS.U16 [R13+UR51+0x4108], R26 ;  /* 0x0041081a0d007988 */ /* 0x0003e80008000433 */
[----:B------:R1:W-:Y:S04]  /*48e0*/  STS.U16 [R13+UR51+0x4208], R28 ;  /* 0x0042081c0d007988 */ /* 0x0003e80008000433 */
[----:B------:R1:W-:Y:S04]  /*48f0*/  STS.U16 [R12+0x4100], R33 ;  /* 0x004100210c007388 */ /* 0x0003e80000000400 */
[----:B------:R1:W-:Y:S04]  /*4900*/  STS.U16 [R12+0x4200], R35 ;  /* 0x004200230c007388 */ /* 0x0003e80000000400 */
[----:B------:R1:W-:Y:S04]  /*4910*/  STS.U16 [R12+0x4108], R21 ;  /* 0x004108150c007388 */ /* 0x0003e80000000400 */
[----:B------:R1:W-:Y:S01]  /*4920*/  STS.U16 [R12+0x4208], R23 ;  /* 0x004208170c007388 */ /* 0x0003e20000000400 */
[----:B------:R-:W-:Y:S01]  /*4930*/  @!PT LDS RZ, [RZ] ;  /* 0x00000000fffff984 */ /* 0x000fe20000000800 */
[----:B------:R-:W-:Y:S01]  /*4940*/  @!PT LDS RZ, [RZ] ;  /* 0x00000000fffff984 */ /* 0x000fe20000000800 */
[----:B------:R-:W-:Y:S01]  /*4950*/  @!PT LDS RZ, [RZ] ;  /* 0x00000000fffff984 */ /* 0x000fe20000000800 */
[----:B------:R-:W-:Y:S01]  /*4960*/  @!PT LDS RZ, [RZ] ;  /* 0x00000000fffff984 */ /* 0x000fe20000000800 */
[----:B------:R2:W-:Y:S06]  /*4970*/  MEMBAR.ALL.CTA ;  /* 0x0000000000007992 */ /* 0x0005ec0000008000 */
[----:B--2---:R-:W2:Y:S02]  /*4980*/  FENCE.VIEW.ASYNC.S ;  /* 0x00000000000073c6 */ /* 0x004ea40000000000 */
[----:B--2---:R-:W-:Y:S06]  /*4990*/  BAR.SYNC.DEFER_BLOCKING 0x1, 0x100 ;  /* 0x0044000000007b1d */ /* 0x004fec0000010000 */
[----:B-1----:R-:W-:Y:S05]  /*49a0*/  @P1 BRA `(.L_x_58) ;  /* 0x0000000000141947 */ /* 0x002fea0003800000 */
[----:B------:R-:W-:Y:S02]  /*49b0*/  UIADD3 UR4, UP0, UR48, 0x4f0, URZ ;  /* 0x000004f030047890 */ /* 0x000fe4000ff1e03f */
[----:B------:R-:W-:Y:S02]  /*49c0*/  UIADD3 UR44, UR51, 0x4100, URZ ;  /* 0x00004100332c7890 */ /* 0x000fe4000fffe03f */
[----:B------:R-:W-:-:S09]  /*49d0*/  UIADD3.X UR5, URZ, UR49, URZ, UP0, !UPT ;  /* 0x000000313f057290 */ /* 0x000fd200087fe43f */
[----:B------:R1:W-:Y:S02]  /*49e0*/  UTMASTG.3D [UR44], [UR4] ;  /* 0x0000002c040073b5 */ /* 0x0003e40008010000 */
[----:B-1----:R0:W-:Y:S02]  /*49f0*/  UTMACMDFLUSH ;  /* 0x00000000000079b7 */ /* 0x0021e40000000000 */
.L_x_58:
[----:B------:R-:W-:Y:S05]  /*4a00*/  BSYNC B0 ;  /* 0x0000000000007941 */ /* 0x000fea0003800000 */
.L_x_57:
[----:B------:R-:W-:Y:S04]  /*4a10*/  BSSY B0, `(.L_x_59) ;  /* 0x000002e000007945 */ /* 0x000fe80003800000 */
[----:B------:R-:W-:Y:S05]  /*4a20*/  @!P3 BRA `(.L_x_60) ;  /* 0x0000000000b0b947 */ /* 0x000fea0003800000 */
[----:B------:R-:W-:-:S13]  /*4a30*/  ISETP.NE.AND P4, PT, R90, 0x3, PT ;  /* 0x000000035a00780c */ /* 0x000fda0003f85270 */
[----:B------:R-:W-:Y:S05]  /*4a40*/  @!P4 BRA `(.L_x_61) ;  /* 0x000000000004c947 */ /* 0x000fea0003800000 */
[----:B------:R-:W-:Y:S01]  /*4a50*/  BPT.TRAP 0x1 ;  /* 0x000000040000795c */ /* 0x000fe20000300000 */
.L_x_61:
[----:B------:R-:W-:Y:S01]  /*4a60*/  LEA R21, R96, UR51, 0x3 ;  /* 0x0000003360157c11 */ /* 0x000fe2000f8e18ff */
[----:B------:R-:W-:Y:S01]  /*4a70*/  BSSY B1, `(.L_x_62) ;  /* 0x0000004000017945 */ /* 0x000fe20003800000 */
[----:B------:R-:W-:-:S04]  /*4a80*/  SHF.L.U32 R20, R95, 0x1f, RZ ;  /* 0x0000001f5f147819 */ /* 0x000fc800000006ff */
[----:B------:R-:W1:Y:S02]  /*4a90*/  SYNCS.PHASECHK.TRANS64.TRYWAIT P2, [R21+URZ+0xa0], R20 ;  /* 0x0000a014150075a7 */ /* 0x000e64000804017f */
[----:B-1----:R-:W-:Y:S05]  /*4aa0*/  @!P2 BRA `(.L_x_63) ;  /* 0x0000004c0064a947 */ /* 0x002fea0003800000 */
.L_x_175:
[----:B------:R-:W-:Y:S05]  /*4ab0*/  BSYNC B1 ;  /* 0x0000000000017941 */ /* 0x000fea0003800000 */
.L_x_62:
[----:B------:R-:W-:Y:S04]  /*4ac0*/  BSSY B1, `(.L_x_64) ;  /* 0x0000011000017945 */ /* 0x000fe80003800000 */
[----:B------:R-:W-:Y:S05]  /*4ad0*/  @P0 BRA `(.L_x_65) ;  /* 0x00000000003c0947 */ /* 0x000fea0003800000 */
[----:B------:R-:W-:-:S04]  /*4ae0*/  IMAD R23, R96, 0x1000, R13 ;  /* 0x0000100060177824 */ /* 0x000fc800078e020d */
[----:B------:R-:W-:Y:S01]  /*4af0*/  VIADD R15, R23, UR51 ;  /* 0x00000033170f7c36 */ /* 0x000fe20008000000 */
[----:B------:R-:W-:Y:S03]  /*4b00*/  LDS.U16 R7, [R23+UR51+0x200] ;  /* 0x0002003317077984 */ /* 0x000fe60008000400 */
[----:B------:R-:W-:Y:S01]  /*4b10*/  IMAD.IADD R15, R15, 0x1, R14 ;  /* 0x000000010f0f7824 */ /* 0x000fe200078e020e */
[----:B-1----:R-:W1:Y:S04]  /*4b20*/  LDS.U16 R20, [R23+UR51+0x100] ;  /* 0x0001003317147984 */ /* 0x002e680008000400 */
[----:B------:R-:W-:Y:S04]  /*4b30*/  LDS.U16 R9, [R23+UR51+0x208] ;  /* 0x0002083317097984 */ /* 0x000fe80008000400 */
[----:B------:R-:W2:Y:S04]  /*4b40*/  LDS.U16 R22, [R23+UR51+0x108] ;  /* 0x0001083317167984 */ /* 0x000ea80008000400 */
[----:B------:R-:W-:Y:S04]  /*4b50*/  LDS.U16 R11, [R15+0x200] ;  /* 0x000200000f0b7984 */ /* 0x000fe80000000400 */
[----:B------:R-:W3:Y:S04]  /*4b60*/  LDS.U16 R24, [R15+0x100] ;  /* 0x000100000f187984 */ /* 0x000ee80000000400 */
[----:B------:R-:W-:Y:S04]  /*4b70*/  LDS.U16 R5, [R15+0x208] ;  /* 0x000208000f057984 */ /* 0x000fe80000000400 */
[----:B------:R-:W4:Y:S01]  /*4b80*/  LDS.U16 R26, [R15+0x108] ;  /* 0x000108000f1a7984 */ /* 0x000f220000000400 */
[----:B-1----:R-:W-:-:S02]  /*4b90*/  PRMT R7, R20, 0x5410, R7 ;  /* 0x0000541014077816 */ /* 0x002fc40000000007 */
[----:B--2---:R-:W-:Y:S02]  /*4ba0*/  PRMT R9, R22, 0x5410, R9 ;  /* 0x0000541016097816 */ /* 0x004fe40000000009 */
[----:B---3--:R-:W-:Y:S02]  /*4bb0*/  PRMT R11, R24, 0x5410, R11 ;  /* 0x00005410180b7816 */ /* 0x008fe4000000000b */
[----:B----4-:R-:W-:-:S07]  /*4bc0*/  PRMT R5, R26, 0x5410, R5 ;  /* 0x000054101a057816 */ /* 0x010fce0000000005 */
.L_x_65:
[----:B------:R-:W-:Y:S05]  /*4bd0*/  BSYNC B1 ;  /* 0x0000000000017941 */ /* 0x000fea0003800000 */
.L_x_64:
[----:B------:R-:W-:Y:S01]  /*4be0*/  @!PT LDS RZ, [RZ] ;  /* 0x00000000fffff984 */ /* 0x000fe20000000800 */
[----:B------:R-:W-:Y:S01]  /*4bf0*/  @!PT LDS RZ, [RZ] ;  /* 0x00000000fffff984 */ /* 0x000fe20000000800 */
[----:B------:R-:W-:Y:S01]  /*4c00*/  @!PT LDS RZ, [RZ] ;  /* 0x00000000fffff984 */ /* 0x000fe20000000800 */
[----:B------:R-:W-:Y:S01]  /*4c10*/  @!PT LDS RZ, [RZ] ;  /* 0x00000000fffff984 */ /* 0x000fe20000000800 */
[----:B------:R2:W-:Y:S06]  /*4c20*/  MEMBAR.ALL.CTA ;  /* 0x0000000000007992 */ /* 0x0005ec0000008000 */
[----:B--2---:R-:W2:Y:S01]  /*4c30*/  FENCE.VIEW.ASYNC.S ;  /* 0x00000000000073c6 */ /* 0x004ea20000000000 */
[----:B------:R-:W-:Y:S05]  /*4c40*/  @!P4 BRA `(.L_x_66) ;  /* 0x000000000004c947 */ /* 0x000fea0003800000 */
[----:B------:R-:W-:Y:S01]  /*4c50*/  BPT.TRAP 0x1 ;  /* 0x000000040000795c */ /* 0x000fe20000300000 */
.L_x_66:
[----:B-1----:R-:W1:Y:S01]  /*4c60*/  S2R R20, SR_CgaCtaId ;  /* 0x0000000000147919 */ /* 0x002e620000008800 */
[----:B------:R-:W-:Y:S01]  /*4c70*/  VIADD R15, R21, 0xc0 ;  /* 0x000000c0150f7836 */ /* 0x000fe20000000000 */
[----:B------:R-:W-:-:S04]  /*4c80*/  IADD3 R96, R96, 0x1, RZ ;  /* 0x0000000160607810 */ /* 0x000fc80007ffe0ff */
[----:B------:R-:W-:-:S04]  /*4c90*/  ISETP.NE.AND P2, PT, R96, 0x4, PT ;  /* 0x000000046000780c */ /* 0x000fc80003f45270 */
[----:B------:R-:W-:Y:S02]  /*4ca0*/  SEL R96, R96, RZ, P2 ;  /* 0x000000ff60607207 */ /* 0x000fe40001000000 */
[----:B-1----:R-:W-:Y:S02]  /*4cb0*/  PRMT R15, R20, 0x654, R15 ;  /* 0x00000654140f7816 */ /* 0x002fe4000000000f */
[----:B------:R-:W-:Y:S02]  /*4cc0*/  SEL R20, RZ, 0x1, P2 ;  /* 0x00000001ff147807 */ /* 0x000fe40001000000 */
[----:B--2---:R1:W-:Y:S02]  /*4cd0*/  SYNCS.ARRIVE.TRANS64.RED.A1T0 RZ, [R15+URZ], RZ ;  /* 0x000000ff0fff79a7 */ /* 0x0043e4000810043f */
[----:B------:R-:W-:-:S07]  /*4ce0*/  LOP3.LUT R95, R95, R20, RZ, 0x3c, !PT ;  /* 0x000000145f5f7212 */ /* 0x000fce00078e3cff */
.L_x_60:
[----:B------:R-:W-:Y:S05]  /*4cf0*/  BSYNC B0 ;  /* 0x0000000000007941 */ /* 0x000fea0003800000 */
.L_x_59:
[----:B-1----:R-:W-:Y:S01]  /*4d00*/  F2FP.F16.E4M3.UNPACK_B R15, R7 ;  /* 0x00000007ff0f723e */ /* 0x002fe200020006ff */
[C-C-:B------:R-:W-:Y:S01]  /*4d10*/  FFMA R20, R91.reuse, R143, R8.reuse ;  /* 0x0000008f5b147223 */ /* 0x140fe20000000008 */
[----:B------:R-:W-:Y:S01]  /*4d20*/  F2FP.F16.E4M3.UNPACK_B R23, R7.H1 ;  /* 0x00000007ff17723e */ /* 0x000fe200030006ff */
[C---:B------:R-:W-:Y:S01]  /*4d30*/  FFMA R144, R91.reuse, R144, R8 ;  /* 0x000000905b907223 */ /* 0x040fe20000000008 */
[C-C-:B------:R-:W-:Y:S01]  /*4d40*/  FFMA R22, R91.reuse, R141, R4.reuse ;  /* 0x0000008d5b167223 */ /* 0x140fe20000000004 */
[--C-:B------:R-:W-:Y:S01]  /*4d50*/  HADD2.F32 R21, -RZ, R15.reuse.H0_H0 ;  /* 0x2000000fff157230 */ /* 0x100fe20000004100 */
[----:B------:R-:W-:Y:S01]  /*4d60*/  F2FP.F16.E4M3.UNPACK_B R24, R9 ;  /* 0x00000009ff18723e */ /* 0x000fe200020006ff */
[----:B------:R-:W-:Y:S02]  /*4d70*/  HADD2.F32 R25, -RZ, R15.H1_H1 ;  /* 0x3000000fff197230 */ /* 0x000fe40000004100 */
[----:B------:R-:W-:Y:S01]  /*4d80*/  FFMA R142, R91, R142, R4 ;  /* 0x0000008e5b8e7223 */ /* 0x000fe20000000004 */
[----:B------:R-:W-:-:S02]  /*4d90*/  HADD2.F32 R27, -RZ, R23.H0_H0 ;  /* 0x20000017ff1b7230 */ /* 0x000fc40000004100 */
[-C--:B------:R-:W-:Y:S01]  /*4da0*/  FFMA R15, R21, R145.reuse, R20 ;  /* 0x00000091150f7223 */ /* 0x080fe20000000014 */
[----:B------:R-:W-:Y:S02]  /*4db0*/  HADD2.F32 R23, -RZ, R23.H1_H1 ;  /* 0x30000017ff177230 */ /* 0x000fe40000004100 */
[-C--:B------:R-:W-:Y:S01]  /*4dc0*/  FFMA R144, R25, R145.reuse, R144 ;  /* 0x0000009119907223 */ /* 0x080fe20000000090 */
[--C-:B------:R-:W-:Y:S02]  /*4dd0*/  HADD2.F32 R25, -RZ, R24.reuse.H0_H0 ;  /* 0x20000018ff197230 */ /* 0x100fe40000004100 */
[----:B------:R-:W-:Y:S01]  /*4de0*/  FFMA R21, R27, R145, R22 ;  /* 0x000000911b157223 */ /* 0x000fe20000000016 */
[----:B------:R-:W-:Y:S02]  /*4df0*/  HADD2.F32 R27, -RZ, R24.H1_H1 ;  /* 0x30000018ff1b7230 */ /* 0x000fe40000004100 */
[C-C-:B------:R-:W-:Y:S01]  /*4e00*/  FFMA R20, R91.reuse, R139, R8.reuse ;  /* 0x0000008b5b147223 */ /* 0x140fe20000000008 */
[----:B------:R-:W-:Y:S01]  /*4e10*/  FFMA R140, R91, R140, R8 ;  /* 0x0000008c5b8c7223 */ /* 0x000fe20000000008 */
[----:B------:R-:W-:Y:S01]  /*4e20*/  F2FP.F16.E4M3.UNPACK_B R22, R9.H1 ;  /* 0x00000009ff16723e */ /* 0x000fe200030006ff */
[----:B------:R-:W-:Y:S01]  /*4e30*/  FFMA R142, R23, R145, R142 ;  /* 0x00000091178e7223 */ /* 0x000fe2000000008e */
[----:B------:R-:W-:Y:S01]  /*4e40*/  F2FP.F16.E4M3.UNPACK_B R28, R11 ;  /* 0x0000000bff1c723e */ /* 0x000fe200020006ff */
[-C--:B------:R-:W-:Y:S01]  /*4e50*/  FFMA R23, R25, R145.reuse, R20 ;  /* 0x0000009119177223 */ /* 0x080fe20000000014 */
[----:B------:R-:W-:Y:S01]  /*4e60*/  FFMA R140, R27, R145, R140 ;  /* 0x000000911b8c7223 */ /* 0x000fe2000000008c */
[--C-:B------:R-:W-:Y:S01]  /*4e70*/  HADD2.F32 R25, -RZ, R22.reuse.H0_H0 ;  /* 0x20000016ff197230 */ /* 0x100fe20000004100 */
[----:B------:R-:W-:Y:S01]  /*4e80*/  F2FP.F16.E4M3.UNPACK_B R29, R11.H1 ;  /* 0x0000000bff1d723e */ /* 0x000fe200030006ff */
[----:B------:R-:W-:-:S02]  /*4e90*/  HADD2.F32 R27, -RZ, R22.H1_H1 ;  /* 0x30000016ff1b7230 */ /* 0x000fc40000004100 */
[C---:B------:R-:W-:Y:S01]  /*4ea0*/  FFMA R22, R91.reuse, R135, R8 ;  /* 0x000000875b167223 */ /* 0x040fe20000000008 */
[--C-:B------:R-:W-:Y:S02]  /*4eb0*/  HADD2.F32 R31, -RZ, R28.reuse.H0_H0 ;  /* 0x2000001cff1f7230 */ /* 0x100fe40000004100 */
[C-C-:B------:R-:W-:Y:S01]  /*4ec0*/  FFMA R20, R91.reuse, R137, R4.reuse ;  /* 0x000000895b147223 */ /* 0x140fe20000000004 */
[C---:B------:R-:W-:Y:S01]  /*4ed0*/  FFMA R138, R91.reuse, R138, R4 ;  /* 0x0000008a5b8a7223 */ /* 0x040fe20000000004 */
[----:B------:R-:W-:Y:S01]  /*4ee0*/  F2FP.F16.E4M3.UNPACK_B R30, R5.H1 ;  /* 0x00000005ff1e723e */ /* 0x000fe200030006ff */
[----:B------:R-:W-:Y:S01]  /*4ef0*/  FFMA R132, R91, R132, R8 ;  /* 0x000000845b847223 */ /* 0x000fe20000000008 */
[-C--:B------:R-:W-:Y:S01]  /*4f00*/  FFMA R26, R31, R145.reuse, R22 ;  /* 0x000000911f1a7223 */ /* 0x080fe20000000016 */
[----:B------:R-:W-:Y:S01]  /*4f10*/  FFMA R24, R25, R145, R20 ;  /* 0x0000009119187223 */ /* 0x000fe20000000014 */
[----:B------:R-:W-:Y:S02]  /*4f20*/  HADD2.F32 R31, -RZ, R29.H0_H0 ;  /* 0x2000001dff1f7230 */ /* 0x000fe40000004100 */
[----:B------:R-:W-:Y:S01]  /*4f30*/  FFMA R20, R91, R133, R4 ;  /* 0x000000855b147223 */ /* 0x000fe20000000004 */
[----:B------:R-:W-:Y:S01]  /*4f40*/  F2FP.F16.E4M3.UNPACK_B R22, R5 ;  /* 0x00000005ff16723e */ /* 0x000fe200020006ff */
[----:B------:R-:W-:Y:S01]  /*4f50*/  FFMA R25, R27, R145, R138 ;  /* 0x000000911b197223 */ /* 0x000fe2000000008a */
[----:B------:R-:W-:-:S02]  /*4f60*/  HADD2.F32 R27, -RZ, R28.H1_H1 ;  /* 0x3000001cff1b7230 */ /* 0x000fc40000004100 */
[----:B------:R-:W-:Y:S01]  /*4f70*/  FFMA R28, R31, R145, R20 ;  /* 0x000000911f1c7223 */ /* 0x000fe20000000014 */
[C-C-:B------:R-:W-:Y:S01]  /*4f80*/  FFMA R20, R91.reuse, R131, R8.reuse ;  /* 0x000000835b147223 */ /* 0x140fe20000000008 */
[--C-:B------:R-:W-:Y:S02]  /*4f90*/  HADD2.F32 R31, -RZ, R22.reuse.H0_H0 ;  /* 0x20000016ff1f7230 */ /* 0x100fe40000004100 */
[C---:B------:R-:W-:Y:S01]  /*4fa0*/  FFMA R136, R91.reuse, R136, R8 ;  /* 0x000000885b887223 */ /* 0x040fe20000000008 */
[----:B------:R-:W-:Y:S02]  /*4fb0*/  HADD2.F32 R33, -RZ, R22.H1_H1 ;  /* 0x30000016ff217230 */ /* 0x000fe40000004100 */
[C-C-:B------:R-:W-:Y:S01]  /*4fc0*/  FFMA R134, R91.reuse, R134, R4.reuse ;  /* 0x000000865b867223 */ /* 0x140fe20000000004 */
[----:B------:R-:W-:Y:S02]  /*4fd0*/  HADD2.F32 R29, -RZ, R29.H1_H1 ;  /* 0x3000001dff1d7230 */ /* 0x000fe40000004100 */
[----:B------:R-:W-:Y:S01]  /*4fe0*/  FFMA R22, R91, R129, R4 ;  /* 0x000000815b167223 */ /* 0x000fe20000000004 */
[----:B------:R-:W-:-:S02]  /*4ff0*/  HADD2.F32 R35, -RZ, R30.H0_H0 ;  /* 0x2000001eff237230 */ /* 0x000fc40000004100 */
[----:B------:R-:W-:Y:S01]  /*5000*/  FFMA R130, R91, R130, R4 ;  /* 0x000000825b827223 */ /* 0x000fe20000000004 */
[----:B------:R-:W-:Y:S02]  /*5010*/  HADD2.F32 R37, -RZ, R30.H1_H1 ;  /* 0x3000001eff257230 */ /* 0x000fe40000004100 */
[-C--:B------:R-:W-:Y:S01]  /*5020*/  FFMA R20, R31, R145.reuse, R20 ;  /* 0x000000911f147223 */ /* 0x080fe20000000014 */
[-C--:B------:R-:W-:Y:S01]  /*5030*/  FFMA R31, R33, R145.reuse, R132 ;  /* 0x00000091211f7223 */ /* 0x080fe20000000084 */
[-C--:B------:R-:W-:Y:S01]  /*5040*/  FFMA R27, R27, R145.reuse, R136 ;  /* 0x000000911b1b7223 */ /* 0x080fe20000000088 */
[-C--:B------:R-:W-:Y:S01]  /*5050*/  FFMA R29, R29, R145.reuse, R134 ;  /* 0x000000911d1d7223 */ /* 0x080fe20000000086 */
[-C--:B------:R-:W-:Y:S01]  /*5060*/  FFMA R22, R35, R145.reuse, R22 ;  /* 0x0000009123167223 */ /* 0x080fe20000000016 */
[----:B------:R-:W-:Y:S01]  /*5070*/  FFMA R33, R37, R145, R130 ;  /* 0x0000009125217223 */ /* 0x000fe20000000082 */
[----:B------:R-:W-:Y:S02]  /*5080*/  F2FP.SATFINITE.E4M3.F32.PACK_AB_MERGE_C R144, R144, R15, RZ ;  /* 0x0000000f9090723e */ /* 0x000fe400048070ff */
[----:B------:R-:W-:-:S02]  /*5090*/  F2FP.SATFINITE.E4M3.F32.PACK_AB_MERGE_C R142, R142, R21, RZ ;  /* 0x000000158e8e723e */ /* 0x000fc400048070ff */
[----:B------:R-:W-:Y:S02]  /*50a0*/  F2FP.SATFINITE.E4M3.F32.PACK_AB_MERGE_C R140, R140, R23, RZ ;  /* 0x000000178c8c723e */ /* 0x000fe400048070ff */
[----:B------:R-:W-:Y:S02]  /*50b0*/  F2FP.SATFINITE.E4M3.F32.PACK_AB_MERGE_C R24, R25, R24, RZ ;  /* 0x000000181918723e */ /* 0x000fe400048070ff */
[----:B------:R-:W-:Y:S02]  /*50c0*/  F2FP.SATFINITE.E4M3.F32.PACK_AB_MERGE_C R27, R27, R26, RZ ;  /* 0x0000001a1b1b723e */ /* 0x000fe400048070ff */
[----:B------:R-:W-:Y:S02]  /*50d0*/  F2FP.SATFINITE.E4M3.F32.PACK_AB_MERGE_C R29, R29, R28, RZ ;  /* 0x0000001c1d1d723e */ /* 0x000fe400048070ff */
[----:B------:R-:W-:Y:S02]  /*50e0*/  F2FP.SATFINITE.E4M3.F32.PACK_AB_MERGE_C R31, R31, R20, RZ ;  /* 0x000000141f1f723e */ /* 0x000fe400048070ff */
[----:B------:R-:W-:Y:S01]  /*50f0*/  F2FP.SATFINITE.E4M3.F32.PACK_AB_MERGE_C R33, R33, R22, RZ ;  /* 0x000000162121723e */ /* 0x000fe200048070ff */
[----:B------:R-:W-:Y:S06]  /*5100*/  @P1 BRA `(.L_x_67) ;  /* 0x0000000000041947 */ /* 0x000fec0003800000 */
[----:B------:R-:W-:-:S04]  /*5110*/  DEPBAR.LE SB0, 0x1 ;  /* 0x000080400000791a */ /* 0x000fc80000000000 */
.L_x_67:
[----:B------:R-:W-:Y:S05]  /*5120*/  WARPSYNC.ALL ;  /* 0x0000000000007948 */ /* 0x000fea0003800000 */
[----:B------:R-:W-:Y:S06]  /*5130*/  BAR.SYNC.DEFER_BLOCKING 0x1, 0x100 ;  /* 0x0044000000007b1d */ /* 0x000fec0000010000 */
        /* <DEDUP_REMOVED lines=19> */
[----:B------:R-:W-:Y:S02]  /*5270*/  UIADD3 UR4, UR51, 0x5100, URZ ;  /* 0x0000510033047890 */ /* 0x000fe4000fffe03f */
[----:B------:R-:W-:Y:S01]  /*5280*/  UIADD3.X UR9, URZ, UR49, URZ, UP0, !UPT ;  /* 0x000000313f097290 */ /* 0x000fe200087fe43f */
[----:B------:R-:W-:Y:S01]  /*5290*/  UMOV UR5, UR45 ;  /* 0x0000002d00057c82 */ /* 0x000fe20008000000 */
[----:B------:R-:W-:-:S07]  /*52a0*/  UMOV UR7, UR47 ;  /* 0x0000002f00077c82 */ /* 0x000fce0008000000 */
[----:B------:R1:W-:Y:S02]  /*52b0*/  UTMASTG.3D [UR4], [UR8] ;  /* 0x00000004080073b5 */ /* 0x0003e40008010000 */
[----:B-1----:R0:W-:Y:S02]  /*52c0*/  UTMACMDFLUSH ;  /* 0x00000000000079b7 */ /* 0x0021e40000000000 */
.L_x_69:
[----:B------:R-:W-:Y:S05]  /*52d0*/  BSYNC B0 ;  /* 0x0000000000007941 */ /* 0x000fea0003800000 */
.L_x_68:
[----:B------:R-:W-:Y:S04]  /*52e0*/  BSSY B0, `(.L_x_70) ;  /* 0x000002e000007945 */ /* 0x000fe80003800000 */
[----:B------:R-:W-:Y:S05]  /*52f0*/  @!P3 BRA `(.L_x_71) ;  /* 0x0000000000b0b947 */ /* 0x000fea0003800000 */
[----:B------:R-:W-:-:S13]  /*5300*/  ISETP.NE.AND P4, PT, R90, 0x3, PT ;  /* 0x000000035a00780c */ /* 0x000fda0003f85270 */
[----:B------:R-:W-:Y:S05]  /*5310*/  @!P4 BRA `(.L_x_72) ;  /* 0x000000000004c947 */ /* 0x000fea0003800000 */
[----:B------:R-:W-:Y:S01]  /*5320*/  BPT.TRAP 0x1 ;  /* 0x000000040000795c */ /* 0x000fe20000300000 */
.L_x_72:
[----:B------:R-:W-:Y:S01]  /*5330*/  LEA R15, R96, UR51, 0x3 ;  /* 0x00000033600f7c11 */ /* 0x000fe2000f8e18ff */
[----:B------:R-:W-:Y:S01]  /*5340*/  BSSY B1, `(.L_x_73) ;  /* 0x0000004000017945 */ /* 0x000fe20003800000 */
[----:B------:R-:W-:-:S04]  /*5350*/  SHF.L.U32 R20, R95, 0x1f, RZ ;  /* 0x0000001f5f147819 */ /* 0x000fc800000006ff */
[----:B------:R-:W1:Y:S02]  /*5360*/  SYNCS.PHASECHK.TRANS64.TRYWAIT P2, [R15+URZ+0xa0], R20 ;  /* 0x0000a0140f0075a7 */ /* 0x000e64000804017f */
[----:B-1----:R-:W-:Y:S05]  /*5370*/  @!P2 BRA `(.L_x_74) ;  /* 0x000000440044a947 */ /* 0x002fea0003800000 */
.L_x_176:
[----:B------:R-:W-:Y:S05]  /*5380*/  BSYNC B1 ;  /* 0x0000000000017941 */ /* 0x000fea0003800000 */
.L_x_73:
        /* <DEDUP_REMOVED lines=17> */
.L_x_76:
[----:B------:R-:W-:Y:S05]  /*54a0*/  BSYNC B1 ;  /* 0x0000000000017941 */ /* 0x000fea0003800000 */
.L_x_75:
        /* <DEDUP_REMOVED lines=8> */
.L_x_77:
        /* <DEDUP_REMOVED lines=9> */
.L_x_71:
[----:B------:R-:W-:Y:S05]  /*55c0*/  BSYNC B0 ;  /* 0x0000000000007941 */ /* 0x000fea0003800000 */
.L_x_70:
[----:B------:R-:W-:Y:S01]  /*55d0*/  F2FP.F16.E4M3.UNPACK_B R21, R7.H1 ;  /* 0x00000007ff15723e */ /* 0x000fe200030006ff */
[C-C-:B------:R-:W-:Y:S01]  /*55e0*/  FFMA R20, R91.reuse, R127, R6.reuse ;  /* 0x0000007f5b147223 */ /* 0x140fe20000000006 */
[----:B-1----:R-:W-:Y:S01]  /*55f0*/  F2FP.F16.E4M3.UNPACK_B R15, R7 ;  /* 0x00000007ff0f723e */ /* 0x002fe200020006ff */
[C-C-:B------:R-:W-:Y:S01]  /*5600*/  FFMA R128, R91.reuse, R128, R6.reuse ;  /* 0x000000805b807223 */ /* 0x140fe20000000006 */
[C-C-:B------:R-:W-:Y:S01]  /*5610*/  FFMA R22, R91.reuse, R123, R6.reuse ;  /* 0x0000007b5b167223 */ /* 0x140fe20000000006 */
[C-C-:B------:R-:W-:Y:S01]  /*5620*/  FFMA R124, R91.reuse, R124, R6.reuse ;  /* 0x0000007c5b7c7223 */ /* 0x140fe20000000006 */
[C-C-:B------:R-:W-:Y:S01]  /*5630*/  FFMA R26, R91.reuse, R119, R6.reuse ;  /* 0x000000775b1a7223 */ /* 0x140fe20000000006 */
[C-C-:B------:R-:W-:Y:S01]  /*5640*/  FFMA R120, R91.reuse, R120, R6.reuse ;  /* 0x000000785b787223 */ /* 0x140fe20000000006 */
[C-C-:B------:R-:W-:Y:S01]  /*5650*/  FFMA R30, R91.reuse, R115, R6.reuse ;  /* 0x000000735b1e7223 */ /* 0x140fe20000000006 */
[----:B------:R-:W-:Y:S01]  /*5660*/  FFMA R116, R91, R116, R6 ;  /* 0x000000745b747223 */ /* 0x000fe20000000006 */
[----:B------:R-:W-:-:S02]  /*5670*/  HADD2.F32 R25, -RZ, R21.H0_H0 ;  /* 0x20000015ff197230 */ /* 0x000fc40000004100 */
[C-C-:B------:R-:W-:Y:S01]  /*5680*/  FFMA R6, R91.reuse, R125, R10.reuse ;  /* 0x0000007d5b067223 */ /* 0x140fe2000000000a */
[----:B------:R-:W-:Y:S02]  /*5690*/  HADD2.F32 R23, -RZ, R15.H0_H0 ;  /* 0x2000000fff177230 */ /* 0x000fe40000004100 */
[C-C-:B------:R-:W-:Y:S01]  /*56a0*/  FFMA R126, R91.reuse, R126, R10.reuse ;  /* 0x0000007e5b7e7223 */ /* 0x140fe2000000000a */
[C-C-:B------:R-:W-:Y:S01]  /*56b0*/  FFMA R24, R91.reuse, R121, R10.reuse ;  /* 0x000000795b187223 */ /* 0x140fe2000000000a */
[C-C-:B------:R-:W-:Y:S01]  /*56c0*/  FFMA R122, R91.reuse, R122, R10.reuse ;  /* 0x0000007a5b7a7223 */ /* 0x140fe2000000000a */
[C-C-:B------:R-:W-:Y:S01]  /*56d0*/  FFMA R28, R91.reuse, R117, R10.reuse ;  /* 0x000000755b1c7223 */ /* 0x140fe2000000000a */
[C-C-:B------:R-:W-:Y:S01]  /*56e0*/  FFMA R118, R91.reuse, R118, R10.reuse ;  /* 0x000000765b767223 */ /* 0x140fe2000000000a */
[C-C-:B------:R-:W-:Y:S01]  /*56f0*/  FFMA R32, R91.reuse, R113, R10.reuse ;  /* 0x000000715b207223 */ /* 0x140fe2000000000a */
[----:B------:R-:W-:Y:S01]  /*5700*/  FFMA R114, R91, R114, R10 ;  /* 0x000000725b727223 */ /* 0x000fe2000000000a */
[----:B------:R-:W-:Y:S01]  /*5710*/  F2FP.F16.E4M3.UNPACK_B R10, R9 ;  /* 0x00000009ff0a723e */ /* 0x000fe200020006ff */
[----:B------:R-:W-:Y:S01]  /*5720*/  FFMA R6, R25, R145, R6 ;  /* 0x0000009119067223 */ /* 0x000fe20000000006 */
[----:B------:R-:W-:Y:S01]  /*5730*/  F2FP.F16.E4M3.UNPACK_B R25, R9.H1 ;  /* 0x00000009ff19723e */ /* 0x000fe200030006ff */
[----:B------:R-:W-:Y:S01]  /*5740*/  FFMA R20, R23, R145, R20 ;  /* 0x0000009117147223 */ /* 0x000fe20000000014 */
[----:B------:R-:W-:Y:S01]  /*5750*/  F2FP.F16.E4M3.UNPACK_B R31, R11.H1 ;  /* 0x0000000bff1f723e */ /* 0x000fe200030006ff */
[--C-:B------:R-:W-:Y:S01]  /*5760*/  HADD2.F32 R23, -RZ, R10.reuse.H0_H0 ;  /* 0x2000000aff177230 */ /* 0x100fe20000004100 */
[----:B------:R-:W-:Y:S01]  /*5770*/  F2FP.F16.E4M3.UNPACK_B R34, R5.H1 ;  /* 0x00000005ff22723e */ /* 0x000fe200030006ff */
[----:B------:R-:W-:Y:S01]  /*5780*/  HADD2.F32 R27, -RZ, R10.H1_H1 ;  /* 0x3000000aff1b7230 */ /* 0x000fe20000004100 */
[----:B------:R-:W-:Y:S01]  /*5790*/  F2FP.F16.E4M3.UNPACK_B R10, R11 ;  /* 0x0000000bff0a723e */ /* 0x000fe200020006ff */
[----:B------:R-:W-:-:S02]  /*57a0*/  HADD2.F32 R29, -RZ, R25.H0_H0 ;  /* 0x20000019ff1d7230 */ /* 0x000fc40000004100 */
[-C--:B------:R-:W-:Y:S01]  /*57b0*/  FFMA R22, R23, R145.reuse, R22 ;  /* 0x0000009117167223 */ /* 0x080fe20000000016 */
[----:B------:R-:W-:Y:S02]  /*57c0*/  HADD2.F32 R33, -RZ, R31.H0_H0 ;  /* 0x2000001fff217230 */ /* 0x000fe40000004100 */
[-C--:B------:R-:W-:Y:S01]  /*57d0*/  FFMA R23, R27, R145.reuse, R124 ;  /* 0x000000911b177223 */ /* 0x080fe2000000007c */
[--C-:B------:R-:W-:Y:S02]  /*57e0*/  HADD2.F32 R27, -RZ, R10.reuse.H0_H0 ;  /* 0x2000000aff1b7230 */ /* 0x100fe40000004100 */
[----:B------:R-:W-:Y:S01]  /*57f0*/  FFMA R24, R29, R145, R24 ;  /* 0x000000911d187223 */ /* 0x000fe20000000018 */
[----:B------:R-:W-:Y:S01]  /*5800*/  HADD2.F32 R29, -RZ, R10.H1_H1 ;  /* 0x3000000aff1d7230 */ /* 0x000fe20000004100 */
[----:B------:R-:W-:Y:S01]  /*5810*/  F2FP.F16.E4M3.UNPACK_B R10, R5 ;  /* 0x00000005ff0a723e */ /* 0x000fe200020006ff */
[-C--:B------:R-:W-:Y:S01]  /*5820*/  FFMA R28, R33, R145.reuse, R28 ;  /* 0x00000091211c7223 */ /* 0x080fe2000000001c */
[----:B------:R-:W-:Y:S01]  /*5830*/  FFMA R26, R27, R145, R26 ;  /* 0x000000911b1a7223 */ /* 0x000fe2000000001a */
[----:B------:R-:W-:-:S02]  /*5840*/  HADD2.F32 R15, -RZ, R15.H1_H1 ;  /* 0x3000000fff0f7230 */ /* 0x000fc40000004100 */
[-C--:B------:R-:W-:Y:S01]  /*5850*/  FFMA R27, R29, R145.reuse, R120 ;  /* 0x000000911d1b7223 */ /* 0x080fe20000000078 */
[----:B------:R-:W-:Y:S01]  /*5860*/  HADD2.F32 R29, -RZ, R31.H1_H1 ;  /* 0x3000001fff1d7230 */ /* 0x000fe20000004100 */
[----:B------:R-:W-:Y:S01]  /*5870*/  F2FP.SATFINITE.E4M3.F32.PACK_AB_MERGE_C R22, R23, R22, RZ ;  /* 0x000000161716723e */ /* 0x000fe200048070ff */
[--C-:B------:R-:W-:Y:S02]  /*5880*/  HADD2.F32 R31, -RZ, R10.reuse.H0_H0 ;  /* 0x2000000aff1f7230 */ /* 0x100fe40000004100 */
[-C--:B------:R-:W-:Y:S01]  /*5890*/  FFMA R15, R15, R145.reuse, R128 ;  /* 0x000000910f0f7223 */ /* 0x080fe20000000080 */
[----:B------:R-:W-:Y:S02]  /*58a0*/  HADD2.F32 R33, -RZ, R10.H1_H1 ;  /* 0x3000000aff217230 */ /* 0x000fe40000004100 */
[-C--:B------:R-:W-:Y:S01]  /*58b0*/  FFMA R29, R29, R145.reuse, R118 ;  /* 0x000000911d1d7223 */ /* 0x080fe20000000076 */
[----:B------:R-:W-:Y:S02]  /*58c0*/  HADD2.F32 R21, -RZ, R21.H1_H1 ;  /* 0x30000015ff157230 */ /* 0x000fe40000004100 */
[----:B------:R-:W-:Y:S01]  /*58d0*/  FFMA R30, R31, R145, R30 ;  /* 0x000000911f1e7223 */ /* 0x000fe2000000001e */
[----:B------:R-:W-:-:S02]  /*58e0*/  HADD2.F32 R25, -RZ, R25.H1_H1 ;  /* 0x30000019ff197230 */ /* 0x000fc40000004100 */
[-C--:B------:R-:W-:Y:S01]  /*58f0*/  FFMA R31, R33, R145.reuse, R116 ;  /* 0x00000091211f7223 */ /* 0x080fe20000000074 */
[--C-:B------:R-:W-:Y:S02]  /*5900*/  HADD2.F32 R35, -RZ, R34.reuse.H0_H0 ;  /* 0x20000022ff237230 */ /* 0x100fe40000004100 */
[-C--:B------:R-:W-:Y:S01]  /*5910*/  FFMA R21, R21, R145.reuse, R126 ;  /* 0x0000009115157223 */ /* 0x080fe2000000007e */
[----:B------:R-:W-:Y:S02]  /*5920*/  HADD2.F32 R37, -RZ, R34.H1_H1 ;  /* 0x30000022ff257230 */ /* 0x000fe40000004100 */
[-C--:B------:R-:W-:Y:S01]  /*5930*/  FFMA R25, R25, R145.reuse, R122 ;  /* 0x0000009119197223 */ /* 0x080fe2000000007a */
[----:B------:R-:W-:Y:S01]  /*5940*/  F2FP.SATFINITE.E4M3.F32.PACK_AB_MERGE_C R20, R15, R20, RZ ;  /* 0x000000140f14723e */ /* 0x000fe200048070ff */
[-C--:B------:R-:W-:Y:S01]  /*5950*/  FFMA R32, R35, R145.reuse, R32 ;  /* 0x0000009123207223 */ /* 0x080fe20000000020 */
[----:B------:R-:W-:Y:S01]  /*5960*/  F2FP.SATFINITE.E4M3.F32.PACK_AB_MERGE_C R6, R21, R6, RZ ;  /* 0x000000061506723e */ /* 0x000fe200048070ff */
[----:B------:R-:W-:Y:S01]  /*5970*/  FFMA R33, R37, R145, R114 ;  /* 0x0000009125217223 */ /* 0x000fe20000000072 */
[----:B------:R-:W-:-:S02]  /*5980*/  F2FP.SATFINITE.E4M3.F32.PACK_AB_MERGE_C R24, R25, R24, RZ ;  /* 0x000000181918723e */ /* 0x000fc400048070ff */
[----:B------:R-:W-:Y:S02]  /*5990*/  F2FP.SATFINITE.E4M3.F32.PACK_AB_MERGE_C R27, R27, R26, RZ ;  /* 0x0000001a1b1b723e */ /* 0x000fe400048070ff */
[----:B------:R-:W-:Y:S02]  /*59a0*/  F2FP.SATFINITE.E4M3.F32.PACK_AB_MERGE_C R29, R29, R28, RZ ;  /* 0x0000001c1d1d723e */ /* 0x000fe400048070ff */
[----:B------:R-:W-:Y:S02]  /*59b0*/  F2FP.SATFINITE.E4M3.F32.PACK_AB_MERGE_C R31, R31, R30, RZ ;  /* 0x0000001e1f1f723e */ /* 0x000fe400048070ff */
[----:B------:R-:W-:Y:S01]  /*59c0*/  F2FP.SATFINITE.E4M3.F32.PACK_AB_MERGE_C R33, R33, R32, RZ ;  /* 0x000000202121723e */ /* 0x000fe200048070ff */
[----:B------:R-:W-:Y:S06]  /*59d0*/  @P1 BRA `(.L_x_78) ;  /* 0x0000000000041947 */ /* 0x000fec0003800000 */
[----:B------:R-:W-:-:S04]  /*59e0*/  DEPBAR.LE SB0, 0x1 ;  /* 0x000080400000791a */ /* 0x000fc80000000000 */
.L_x_78:
        /* <DEDUP_REMOVED lines=27> */
.L_x_80:
[----:B------:R-:W-:Y:S05]  /*5ba0*/  BSYNC B0 ;  /* 0x0000000000007941 */ /* 0x000fea0003800000 */
.L_x_79:
[----:B------:R-:W-:Y:S04]  /*5bb0*/  BSSY B0, `(.L_x_81) ;  /* 0x000002f000007945 */ /* 0x000fe80003800000 */
[----:B------:R-:W-:Y:S05]  /*5bc0*/  @!P3 BRA `(.L_x_82) ;  /* 0x0000000000b4b947 */ /* 0x000fea0003800000 */
[----:B------:R-:W-:-:S13]  /*5bd0*/  ISETP.NE.AND P3, PT, R90, 0x3, PT ;  /* 0x000000035a00780c */ /* 0x000fda0003f65270 */
[----:B------:R-:W-:Y:S05]  /*5be0*/  @!P3 BRA `(.L_x_83) ;  /* 0x000000000004b947 */ /* 0x000fea0003800000 */
[----:B------:R-:W-:Y:S01]  /*5bf0*/  BPT.TRAP 0x1 ;  /* 0x000000040000795c */ /* 0x000fe20000300000 */
.L_x_83:
[----:B------:R-:W-:Y:S01]  /*5c00*/  SHF.L.U32 R6, R95, 0x1f, RZ ;  /* 0x0000001f5f067819 */ /* 0x000fe200000006ff */
[----:B------:R-:W-:Y:S01]  /*5c10*/  BSSY B1, `(.L_x_84) ;  /* 0x0000004000017945 */ /* 0x000fe20003800000 */
[----:B------:R-:W-:-:S04]  /*5c20*/  LEA R15, R96, UR51, 0x3 ;  /* 0x00000033600f7c11 */ /* 0x000fc8000f8e18ff */
[----:B------:R-:W1:Y:S02]  /*5c30*/  SYNCS.PHASECHK.TRANS64.TRYWAIT P2, [R15+URZ+0xa0], R6 ;  /* 0x0000a0060f0075a7 */ /* 0x000e64000804017f */
[----:B-1----:R-:W-:Y:S05]  /*5c40*/  @!P2 BRA `(.L_x_85) ;  /* 0x0000003c0024a947 */ /* 0x002fea0003800000 */
.L_x_177:
[----:B------:R-:W-:Y:S05]  /*5c50*/  BSYNC B1 ;  /* 0x0000000000017941 */ /* 0x000fea0003800000 */
.L_x_84:
[----:B------:R-:W-:Y:S04]  /*5c60*/  BSSY B1, `(.L_x_86) ;  /* 0x0000011000017945 */ /* 0x000fe80003800000 */
[----:B------:R-:W-:Y:S05]  /*5c70*/  @P0 BRA `(.L_x_87) ;  /* 0x00000000003c0947 */ /* 0x000fea0003800000 */
[----:B------:R-:W-:-:S04]  /*5c80*/  IMAD R5, R96, 0x1000, R13 ;  /* 0x0000100060057824 */ /* 0x000fc800078e020d */
[----:B------:R-:W-:Y:S01]  /*5c90*/  VIADD R7, R5, UR51 ;  /* 0x0000003305077c36 */ /* 0x000fe20008000000 */
[----:B-1----:R-:W-:Y:S03]  /*5ca0*/  LDS.U16 R6, [R5+UR51+0x100] ;  /* 0x0001003305067984 */ /* 0x002fe60008000400 */
[----:B------:R-:W-:Y:S01]  /*5cb0*/  IMAD.IADD R21, R14, 0x1, R7 ;  /* 0x000000010e157824 */ /* 0x000fe200078e0207 */
[----:B------:R-:W-:Y:S04]  /*5cc0*/  LDS.U16 R9, [R5+UR51+0x208] ;  /* 0x0002083305097984 */ /* 0x000fe80008000400 */
[----:B------:R-:W1:Y:S04]  /*5cd0*/  LDS.U16 R7, [R5+UR51+0x200] ;  /* 0x0002003305077984 */ /* 0x000e680008000400 */
        /* <DEDUP_REMOVED lines=9> */
.L_x_87:
[----:B------:R-:W-:Y:S05]  /*5d70*/  BSYNC B1 ;  /* 0x0000000000017941 */ /* 0x000fea0003800000 */
.L_x_86:
        /* <DEDUP_REMOVED lines=8> */
.L_x_88:
[----:B-1----:R-:W1:Y:S01]  /*5e00*/  S2R R15, SR_CgaCtaId ;  /* 0x00000000000f7919 */ /* 0x002e620000008800 */
[C---:B------:R-:W-:Y:S02]  /*5e10*/  LEA R6, R96.reuse, UR51, 0x3 ;  /* 0x0000003360067c11 */ /* 0x040fe4000f8e18ff */
[----:B------:R-:W-:-:S03]  /*5e20*/  IADD3 R96, R96, 0x1, RZ ;  /* 0x0000000160607810 */ /* 0x000fc60007ffe0ff */
[----:B------:R-:W-:Y:S01]  /*5e30*/  VIADD R6, R6, 0xc0 ;  /* 0x000000c006067836 */ /* 0x000fe20000000000 */
[----:B------:R-:W-:-:S04]  /*5e40*/  ISETP.NE.AND P0, PT, R96, 0x4, PT ;  /* 0x000000046000780c */ /* 0x000fc80003f05270 */
[----:B------:R-:W-:Y:S02]  /*5e50*/  SEL R96, R96, RZ, P0 ;  /* 0x000000ff60607207 */ /* 0x000fe40000000000 */
[----:B-1----:R-:W-:-:S04]  /*5e60*/  PRMT R6, R15, 0x654, R6 ;  /* 0x000006540f067816 */ /* 0x002fc80000000006 */
[----:B--2---:R1:W-:Y:S02]  /*5e70*/  SYNCS.ARRIVE.TRANS64.RED.A1T0 RZ, [R6+URZ], RZ ;  /* 0x000000ff06ff79a7 */ /* 0x0043e4000810043f */
[----:B-1----:R-:W-:-:S04]  /*5e80*/  SEL R6, RZ, 0x1, P0 ;  /* 0x00000001ff067807 */ /* 0x002fc80000000000 */
[----:B------:R-:W-:-:S07]  /*5e90*/  LOP3.LUT R95, R95, R6, RZ, 0x3c, !PT ;  /* 0x000000065f5f7212 */ /* 0x000fce00078e3cff */
.L_x_82:
[----:B------:R-:W-:Y:S05]  /*5ea0*/  BSYNC B0 ;  /* 0x0000000000007941 */ /* 0x000fea0003800000 */
.L_x_81:
[----:B------:R-:W-:Y:S01]  /*5eb0*/  F2FP.F16.E4M3.UNPACK_B R23, R5.H1 ;  /* 0x00000005ff17723e */ /* 0x000fe200030006ff */
[C---:B------:R-:W-:Y:S01]  /*5ec0*/  FFMA R98, R91.reuse, R98, R4 ;  /* 0x000000625b627223 */ /* 0x040fe20000000004 */
[----:B------:R-:W-:Y:S01]  /*5ed0*/  F2FP.F16.E4M3.UNPACK_B R15, R7 ;  /* 0x00000007ff0f723e */ /* 0x000fe200020006ff */
[C-C-:B------:R-:W-:Y:S01]  /*5ee0*/  FFMA R6, R91.reuse, R111, R8.reuse ;  /* 0x0000006f5b067223 */ /* 0x140fe20000000008 */
[----:B------:R-:W-:Y:S01]  /*5ef0*/  F2FP.F16.E4M3.UNPACK_B R7, R7.H1 ;  /* 0x00000007ff07723e */ /* 0x000fe200030006ff */
[----:B------:R-:W-:Y:S02]  /*5f00*/  HADD2.F32 R25, -RZ, R23.H1_H1 ;  /* 0x30000017ff197230 */ /* 0x000fe40000004100 */
[C-C-:B------:R-:W-:Y:S01]  /*5f10*/  FFMA R112, R91.reuse, R112, R8.reuse ;  /* 0x000000705b707223 */ /* 0x140fe20000000008 */
[----:B------:R-:W-:Y:S02]  /*5f20*/  HADD2.F32 R21, -RZ, R15.H0_H0 ;  /* 0x2000000fff157230 */ /* 0x000fe40000004100 */
[C-C-:B------:R-:W-:Y:S01]  /*5f30*/  FFMA R10, R91.reuse, R107, R8.reuse ;  /* 0x0000006b5b0a7223 */ /* 0x140fe20000000008 */
[----:B------:R-:W-:Y:S01]  /*5f40*/  FFMA R108, R91, R108, R8 ;  /* 0x0000006c5b6c7223 */ /* 0x000fe20000000008 */
[----:B------:R-:W-:Y:S01]  /*5f50*/  FFMA R31, R25, R145, R98 ;  /* 0x00000091191f7223 */ /* 0x000fe20000000062 */
[----:B------:R-:W-:Y:S01]  /*5f60*/  FFMA R20, R91, R103, R8 ;  /* 0x000000675b147223 */ /* 0x000fe20000000008 */
[----:B------:R-:W-:Y:S01]  /*5f70*/  FFMA R25, R21, R145, R6 ;  /* 0x0000009115197223 */ /* 0x000fe20000000006 */
[----:B------:R-:W-:-:S02]  /*5f80*/  HADD2.F32 R21, -RZ, R7.H0_H0 ;  /* 0x20000007ff157230 */ /* 0x000fc40000004100 */
[C-C-:B------:R-:W-:Y:S01]  /*5f90*/  FFMA R104, R91.reuse, R104, R8.reuse ;  /* 0x000000685b687223 */ /* 0x140fe20000000008 */
[C-C-:B------:R-:W-:Y:S01]  /*5fa0*/  FFMA R24, R91.reuse, R99, R8.reuse ;  /* 0x000000635b187223 */ /* 0x140fe20000000008 */
[C---:B------:R-:W-:Y:S01]  /*5fb0*/  FFMA R100, R91.reuse, R100, R8 ;  /* 0x000000645b647223 */ /* 0x040fe20000000008 */
[----:B------:R-:W-:Y:S01]  /*5fc0*/  HADD2.F32 R15, -RZ, R15.H1_H1 ;  /* 0x3000000fff0f7230 */ /* 0x000fe20000004100 */
[----:B------:R-:W-:Y:S01]  /*5fd0*/  F2FP.F16.E4M3.UNPACK_B R6, R9 ;  /* 0x00000009ff06723e */ /* 0x000fe200020006ff */
[----:B------:R-:W-:Y:S02]  /*5fe0*/  HADD2.F32 R7, -RZ, R7.H1_H1 ;  /* 0x30000007ff077230 */ /* 0x000fe40000004100 */
[C-C-:B------:R-:W-:Y:S01]  /*5ff0*/  FFMA R8, R91.reuse, R109, R4.reuse ;  /* 0x0000006d5b087223 */ /* 0x140fe20000000004 */
[----:B------:R-:W-:Y:S01]  /*6000*/  FFMA R110, R91, R110, R4 ;  /* 0x0000006e5b6e7223 */ /* 0x000fe20000000004 */
[----:B------:R-:W-:Y:S01]  /*6010*/  F2FP.F16.E4M3.UNPACK_B R9, R9.H1 ;  /* 0x00000009ff09723e */ /* 0x000fe200030006ff */
[-C--:B------:R-:W-:Y:S01]  /*6020*/  FFMA R112, R15, R145.reuse, R112 ;  /* 0x000000910f707223 */ /* 0x080fe20000000070 */
[-C--:B------:R-:W-:Y:S01]  /*6030*/  FFMA R8, R21, R145.reuse, R8 ;  /* 0x0000009115087223 */ /* 0x080fe20000000008 */
[----:B------:R-:W-:Y:S01]  /*6040*/  FFMA R27, R7, R145, R110 ;  /* 0x00000091071b7223 */ /* 0x000fe2000000006e */
[----:B------:R-:W-:-:S02]  /*6050*/  HADD2.F32 R15, -RZ, R6.H0_H0 ;  /* 0x20000006ff0f7230 */ /* 0x000fc40000004100 */
[----:B------:R-:W-:Y:S01]  /*6060*/  FFMA R14, R91, R105, R4 ;  /* 0x000000695b0e7223 */ /* 0x000fe20000000004 */
[----:B------:R-:W-:Y:S01]  /*6070*/  HADD2.F32 R21, -RZ, R6.H1_H1 ;  /* 0x30000006ff157230 */ /* 0x000fe20000004100 */
[----:B------:R-:W-:Y:S01]  /*6080*/  F2FP.F16.E4M3.UNPACK_B R6, R11 ;  /* 0x0000000bff06723e */ /* 0x000fe200020006ff */
[--C-:B------:R-:W-:Y:S02]  /*6090*/  HADD2.F32 R7, -RZ, R9.reuse.H0_H0 ;  /* 0x20000009ff077230 */ /* 0x100fe40000004100 */
[----:B------:R-:W-:Y:S01]  /*60a0*/  FFMA R10, R15, R145, R10 ;  /* 0x000000910f0a7223 */ /* 0x000fe2000000000a */
[----:B------:R-:W-:Y:S01]  /*60b0*/  HADD2.F32 R9, -RZ, R9.H1_H1 ;  /* 0x30000009ff097230 */ /* 0x000fe20000004100 */
[----:B------:R-:W-:Y:S01]  /*60c0*/  F2FP.F16.E4M3.UNPACK_B R11, R11.H1 ;  /* 0x0000000bff0b723e */ /* 0x000fe200030006ff */
[--C-:B------:R-:W-:Y:S02]  /*60d0*/  HADD2.F32 R15, -RZ, R6.reuse.H1_H1 ;  /* 0x30000006ff0f7230 */ /* 0x100fe40000004100 */
[----:B------:R-:W-:Y:S01]  /*60e0*/  FFMA R14, R7, R145, R14 ;  /* 0x00000091070e7223 */ /* 0x000fe2000000000e */
[----:B------:R-:W-:-:S02]  /*60f0*/  HADD2.F32 R7, -RZ, R6.H0_H0 ;  /* 0x20000006ff077230 */ /* 0x000fc40000004100 */
[C-C-:B------:R-:W-:Y:S01]  /*6100*/  FFMA R106, R91.reuse, R106, R4.reuse ;  /* 0x0000006a5b6a7223 */ /* 0x140fe20000000004 */
[----:B------:R-:W-:Y:S01]  /*6110*/  F2FP.F16.E4M3.UNPACK_B R6, R5 ;  /* 0x00000005ff06723e */ /* 0x000fe200020006ff */
[--C-:B------:R-:W-:Y:S02]  /*6120*/  HADD2.F32 R5, -RZ, R11.reuse.H0_H0 ;  /* 0x2000000bff057230 */ /* 0x100fe40000004100 */
[----:B------:R-:W-:Y:S01]  /*6130*/  FFMA R22, R91, R101, R4 ;  /* 0x000000655b167223 */ /* 0x000fe20000000004 */
[-C--:B------:R-:W-:Y:S01]  /*6140*/  FFMA R29, R9, R145.reuse, R106 ;  /* 0x00000091091d7223 */ /* 0x080fe2000000006a */
[----:B------:R-:W-:Y:S01]  /*6150*/  FFMA R20, R7, R145, R20 ;  /* 0x0000009107147223 */ /* 0x000fe20000000014 */
[C-C-:B------:R-:W-:Y:S01]  /*6160*/  FFMA R102, R91.reuse, R102, R4.reuse ;  /* 0x000000665b667223 */ /* 0x140fe20000000004 */
[----:B------:R-:W-:Y:S02]  /*6170*/  HADD2.F32 R11, -RZ, R11.H1_H1 ;  /* 0x3000000bff0b7230 */ /* 0x000fe40000004100 */
[----:B------:R-:W-:Y:S01]  /*6180*/  FFMA R4, R91, R97, R4 ;  /* 0x000000615b047223 */ /* 0x000fe20000000004 */
[----:B------:R-:W-:-:S02]  /*6190*/  HADD2.F32 R7, -RZ, R6.H0_H0 ;  /* 0x20000006ff077230 */ /* 0x000fc40000004100 */
[-C--:B------:R-:W-:Y:S01]  /*61a0*/  FFMA R21, R21, R145.reuse, R108 ;  /* 0x0000009115157223 */ /* 0x080fe2000000006c */
[----:B------:R-:W-:Y:S02]  /*61b0*/  HADD2.F32 R9, -RZ, R6.H1_H1 ;  /* 0x30000006ff097230 */ /* 0x000fe40000004100 */
[-C--:B------:R-:W-:Y:S01]  /*61c0*/  FFMA R15, R15, R145.reuse, R104 ;  /* 0x000000910f0f7223 */ /* 0x080fe20000000068 */
[----:B------:R-:W-:Y:S02]  /*61d0*/  HADD2.F32 R23, -RZ, R23.H0_H0 ;  /* 0x20000017ff177230 */ /* 0x000fe40000004100 */
[-C--:B------:R-:W-:Y:S01]  /*61e0*/  FFMA R5, R5, R145.reuse, R22 ;  /* 0x0000009105057223 */ /* 0x080fe20000000016 */
[-C--:B------:R-:W-:Y:S01]  /*61f0*/  FFMA R102, R11, R145.reuse, R102 ;  /* 0x000000910b667223 */ /* 0x080fe20000000066 */
[-C--:B------:R-:W-:Y:S01]  /*6200*/  FFMA R7, R7, R145.reuse, R24 ;  /* 0x0000009107077223 */ /* 0x080fe20000000018 */
[-C--:B------:R-:W-:Y:S01]  /*6210*/  FFMA R100, R9, R145.reuse, R100 ;  /* 0x0000009109647223 */ /* 0x080fe20000000064 */
[----:B------:R-:W-:Y:S01]  /*6220*/  FFMA R4, R23, R145, R4 ;  /* 0x0000009117047223 */ /* 0x000fe20000000004 */
[----:B------:R-:W-:-:S02]  /*6230*/  F2FP.SATFINITE.E4M3.F32.PACK_AB_MERGE_C R112, R112, R25, RZ ;  /* 0x000000197070723e */ /* 0x000fc400048070ff */
[----:B------:R-:W-:Y:S02]  /*6240*/  F2FP.SATFINITE.E4M3.F32.PACK_AB_MERGE_C R8, R27, R8, RZ ;  /* 0x000000081b08723e */ /* 0x000fe400048070ff */
[----:B------:R-:W-:Y:S02]  /*6250*/  F2FP.SATFINITE.E4M3.F32.PACK_AB_MERGE_C R10, R21, R10, RZ ;  /* 0x0000000a150a723e */ /* 0x000fe400048070ff */
[----:B------:R-:W-:Y:S02]  /*6260*/  F2FP.SATFINITE.E4M3.F32.PACK_AB_MERGE_C R14, R29, R14, RZ ;  /* 0x0000000e1d0e723e */ /* 0x000fe400048070ff */
[----:B------:R-:W-:Y:S02]  /*6270*/  F2FP.SATFINITE.E4M3.F32.PACK_AB_MERGE_C R15, R15, R20, RZ ;  /* 0x000000140f0f723e */ /* 0x000fe400048070ff */
[----:B------:R-:W-:Y:S02]  /*6280*/  F2FP.SATFINITE.E4M3.F32.PACK_AB_MERGE_C R5, R102, R5, RZ ;  /* 0x000000056605723e */ /* 0x000fe400048070ff */
[----:B------:R-:W-:-:S02]  /*6290*/  F2FP.SATFINITE.E4M3.F32.PACK_AB_MERGE_C R7, R100, R7, RZ ;  /* 0x000000076407723e */ /* 0x000fc400048070ff */
[----:B------:R-:W-:Y:S01]  /*62a0*/  F2FP.SATFINITE.E4M3.F32.PACK_AB_MERGE_C R31, R31, R4, RZ ;  /* 0x000000041f1f723e */ /* 0x000fe200048070ff */
[----:B------:R-:W-:Y:S06]  /*62b0*/  @P1 BRA `(.L_x_89) ;  /* 0x0000000000041947 */ /* 0x000fec0003800000 */
[----:B------:R-:W-:-:S04]  /*62c0*/  DEPBAR.LE SB0, 0x1 ;  /* 0x000080400000791a */ /* 0x000fc80000000000 */
.L_x_89:
[----:B------:R-:W-:Y:S05]  /*62d0*/  WARPSYNC.ALL ;  /* 0x0000000000007948 */ /* 0x000fea0003800000 */
[----:B------:R-:W-:Y:S01]  /*62e0*/  BAR.SYNC.DEFER_BLOCKING 0x1, 0x100 ;  /* 0x0044000000007b1d */ /* 0x000fe20000010000 */
[----:B------:R-:W-:-:S05]  /*62f0*/  IADD3 R16, P0, R16, UR40, RZ ;  /* 0x0000002810107c10 */ /* 0x000fca000ff1e0ff */
        /* <DEDUP_REMOVED lines=20> */
[----:B------:R-:W-:Y:S02]  /*6440*/  UIADD3 UR4, UR51, 0x5100, URZ ;  /* 0x0000510033047890 */ /* 0x000fe4000fffe03f */
[----:B------:R-:W-:Y:S01]  /*6450*/  UIADD3.X UR9, URZ, UR49, URZ, UP0, !UPT ;  /* 0x000000313f097290 */ /* 0x000fe200087fe43f */
[----:B------:R-:W-:-:S08]  /*6460*/  UMOV UR7, UR47 ;  /* 0x0000002f00077c82 */ /* 0x000fd00008000000 */
[----:B------:R1:W-:Y:S02]  /*6470*/  UTMASTG.3D [UR4], [UR8] ;  /* 0x00000004080073b5 */ /* 0x0003e40008010000 */
[----:B-1----:R0:W-:Y:S02]  /*6480*/  UTMACMDFLUSH ;  /* 0x00000000000079b7 */ /* 0x0021e40000000000 */
.L_x_91:
[----:B------:R-:W-:Y:S05]  /*6490*/  BSYNC B0 ;  /* 0x0000000000007941 */ /* 0x000fea0003800000 */
.L_x_90:
[----:B------:R-:W-:Y:S01]  /*64a0*/  ULDC.64 UR4, c[0x0][0x8f8] ;  /* 0x00023e0000047ab9 */ /* 0x000fe20000000a00 */
[----:B------:R-:W-:Y:S01]  /*64b0*/  IADD3.X R17, R17, UR38, RZ, P0, !PT ;  /* 0x0000002611117c10 */ /* 0x000fe200087fe4ff */
[----:B------:R-:W-:Y:S01]  /*64c0*/  UMOV UR47, 0xffffffff ;  /* 0xffffffff002f7882 */ /* 0x000fe20000000000 */
[----:B------:R-:W-:Y:S01]  /*64d0*/  ISETP.GE.U32.AND P0, PT, R16, UR4, PT ;  /* 0x0000000410007c0c */ /* 0x000fe2000bf06070 */
[----:B------:R-:W-:Y:S01]  /*64e0*/  IMAD.MOV.U32 R23, RZ, RZ, -0x1 ;  /* 0xffffffffff177424 */ /* 0x000fe200078e00ff */
[----:B------:R-:W-:Y:S01]  /*64f0*/  PRMT R4, RZ, 0x7610, R4 ;  /* 0x00007610ff047816 */ /* 0x000fe20000000004 */
[----:B------:R-:W-:Y:S01]  /*6500*/  IMAD.MOV.U32 R22, RZ, RZ, -0x1 ;  /* 0xffffffffff167424 */ /* 0x000fe200078e00ff */
[----:B------:R-:W-:-:S13]  /*6510*/  ISETP.GE.U32.AND.EX P0, PT, R17, UR5, PT, P0 ;  /* 0x0000000511007c0c */ /* 0x000fda000bf06100 */
[----:B------:R-:W-:Y:S05]  /*6520*/  @P0 BRA `(.L_x_92) ;  /* 0x0000000400640947 */ /* 0x000fea0003800000 */
[----:B------:R-:W1:Y:S01]  /*6530*/  LDC.64 R10, c[0x0][0x8d0] ;  /* 0x00023400ff0a7b82 */ /* 0x000e620000000a00 */
[----:B------:R-:W2:Y:S01]  /*6540*/  S2R R22, SR_CTAID.X ;  /* 0x0000000000167919 */ /* 0x000ea20000002500 */
[----:B------:R-:W-:Y:S02]  /*6550*/  IMAD.MOV.U32 R8, RZ, RZ, R16 ;  /* 0x000000ffff087224 */ /* 0x000fe400078e0010 */
[----:B------:R-:W-:-:S04]  /*6560*/  IMAD.MOV.U32 R9, RZ, RZ, R17 ;  /* 0x000000ffff097224 */ /* 0x000fc800078e0011 */
[----:B------:R-:W3:Y:S08]  /*6570*/  LDC R12, c[0x0][0x8d8] ;  /* 0x00023600ff0c7b82 */ /* 0x000ef00000000800 */
[----:B------:R-:W4:Y:S01]  /*6580*/  LDC.64 R20, c[0x0][0x8c8] ;  /* 0x00023200ff147b82 */ /* 0x000f220000000a00 */
[----:B-1----:R-:W-:-:S04]  /*6590*/  ISETP.NE.U32.AND P0, PT, R10, RZ, PT ;  /* 0x000000ff0a00720c */ /* 0x002fc80003f05070 */
[----:B------:R-:W-:-:S13]  /*65a0*/  ISETP.NE.AND.EX P0, PT, R11, RZ, PT, P0 ;  /* 0x000000ff0b00720c */ /* 0x000fda0003f05300 */
[----:B--234-:R-:W-:Y:S05]  /*65b0*/  @!P0 BRA `(.L_x_93) ;  /* 0x0000000000288947 */ /* 0x01cfea0003800000 */
        /* <DEDUP_REMOVED lines=10> */
.L_x_93:
[----:B------:R-:W1:Y:S01]  /*6660*/  S2R R23, SR_CTAID.Y ;  /* 0x0000000000177919 */ /* 0x000e620000002600 */
[-CC-:B------:R-:W-:Y:S01]  /*6670*/  SHF.R.U64 R30, R8, R12.reuse, R9.reuse ;  /* 0x0000000c081e7219 */ /* 0x180fe20000001209 */
[----:B------:R-:W2:Y:S01]  /*6680*/  LDC.64 R14, c[0x0][0x8e8] ;  /* 0x00023a00ff0e7b82 */ /* 0x000ea20000000a00 */
[----:B------:R-:W-:Y:S01]  /*6690*/  SHF.R.U32.HI R4, RZ, R12, R9 ;  /* 0x0000000cff047219 */ /* 0x000fe20000011609 */
[----:B------:R-:W-:Y:S01]  /*66a0*/  ULDC UR4, c[0x0][0x150] ;  /* 0x0000540000047ab9 */ /* 0x000fe20000000800 */
[----:B------:R-:W-:Y:S02]  /*66b0*/  IADD3 R7, P0, RZ, -R30, RZ ;  /* 0x8000001eff077210 */ /* 0x000fe40007f1e0ff */
[----:B------:R-:W-:-:S03]  /*66c0*/  I2FP.F32.U32 R9, R22 ;  /* 0x0000001600097245 */ /* 0x000fc60000201000 */
[----:B------:R-:W3:Y:S01]  /*66d0*/  LDC R8, c[0x0][0x8c0] ;  /* 0x00023000ff087b82 */ /* 0x000ee20000000800 */
[----:B------:R-:W-:Y:S02]  /*66e0*/  IMAD.X R5, RZ, RZ, ~R4, P0 ;  /* 0x000000ffff057224 */ /* 0x000fe400000e0e04 */
[----:B------:R-:W-:Y:S01]  /*66f0*/  FMUL R9, R9, UR4 ;  /* 0x0000000409097c20 */ /* 0x000fe20008400000 */
[----:B------:R-:W-:Y:S01]  /*6700*/  ULDC UR4, c[0x0][0x154] ;  /* 0x0000550000047ab9 */ /* 0x000fe20000000800 */
[-C--:B------:R-:W-:Y:S02]  /*6710*/  IMAD R6, R5, R20.reuse, RZ ;  /* 0x0000001405067224 */ /* 0x080fe400078e02ff */
[C---:B------:R-:W-:Y:S01]  /*6720*/  IMAD.WIDE.U32 R4, R7.reuse, R20, R16 ;  /* 0x0000001407047225 */ /* 0x040fe200078e0010 */
[----:B------:R-:W4:Y:S01]  /*6730*/  LDC R26, c[0x0][0x900] ;  /* 0x00024000ff1a7b82 */ /* 0x000f220000000800 */
[----:B------:R-:W5:Y:S02]  /*6740*/  F2I.U32.TRUNC.NTZ R9, R9 ;  /* 0x0000000900097305 */ /* 0x000f64000020f000 */
[----:B------:R-:W-:-:S04]  /*6750*/  IMAD R7, R7, R21, R6 ;  /* 0x0000001507077224 */ /* 0x000fc800078e0206 */
[----:B------:R-:W-:Y:S01]  /*6760*/  IMAD.IADD R5, R5, 0x1, R7 ;  /* 0x0000000105057824 */ /* 0x000fe200078e0207 */
[----:B------:R-:W4:Y:S01]  /*6770*/  LDC R20, c[0x0][0x8b0] ;  /* 0x00022c00ff147b82 */ /* 0x000f220000000800 */
[----:B--2---:R-:W-:Y:S01]  /*6780*/  ISETP.NE.U32.AND P0, PT, R14, RZ, PT ;  /* 0x000000ff0e00720c */ /* 0x004fe20003f05070 */
[----:B------:R-:W-:-:S03]  /*6790*/  IMAD.MOV.U32 R7, RZ, RZ, -0x1 ;  /* 0xffffffffff077424 */ /* 0x000fc600078e00ff */
[----:B------:R-:W-:-:S03]  /*67a0*/  ISETP.NE.AND.EX P0, PT, R15, RZ, PT, P0 ;  /* 0x000000ff0f00720c */ /* 0x000fc60003f05300 */
[----:B------:R-:W2:Y:S01]  /*67b0*/  LDC R11, c[0x0][0x144] ;  /* 0x00005100ff0b7b82 */ /* 0x000ea20000000800 */
[-CC-:B---3--:R-:W-:Y:S02]  /*67c0*/  SHF.R.U64 R12, R4, R8.reuse, R5.reuse ;  /* 0x00000008040c7219 */ /* 0x188fe40000001205 */
[----:B-1----:R-:W-:Y:S02]  /*67d0*/  I2FP.F32.U32 R4, R23 ;  /* 0x0000001700047245 */ /* 0x002fe40000201000 */
[----:B------:R-:W-:Y:S02]  /*67e0*/  SHF.R.U32.HI R5, RZ, R8, R5 ;  /* 0x00000008ff057219 */ /* 0x000fe40000011605 */
[----:B-----5:R-:W-:Y:S01]  /*67f0*/  IADD3 R9, -R9, RZ, RZ ;  /* 0x000000ff09097210 */ /* 0x020fe20007ffe1ff */
[----:B------:R-:W1:Y:S01]  /*6800*/  LDC R24, c[0x0][0x148] ;  /* 0x00005200ff187b82 */ /* 0x000e620000000800 */
[----:B------:R-:W-:Y:S01]  /*6810*/  FMUL R6, R4, UR4 ;  /* 0x0000000404067c20 */ /* 0x000fe20008400000 */
[----:B----4-:R-:W-:-:S04]  /*6820*/  SHF.L.U32 R7, R7, R26, RZ ;  /* 0x0000001a07077219 */ /* 0x010fc800000006ff */
[----:B------:R-:W-:Y:S02]  /*6830*/  LOP3.LUT R25, RZ, R7, RZ, 0x33, !PT ;  /* 0x00000007ff197212 */ /* 0x000fe400078e33ff */
[----:B------:R-:W3:Y:S01]  /*6840*/  LDC R21, c[0x0][0x8a8] ;  /* 0x00022a00ff157b82 */ /* 0x000ee20000000800 */
[-CC-:B------:R-:W-:Y:S02]  /*6850*/  SHF.R.U64 R10, R12, R20.reuse, R5.reuse ;  /* 0x000000140c0a7219 */ /* 0x180fe40000001205 */
[----:B------:R-:W-:Y:S02]  /*6860*/  SHF.R.U32.HI R5, RZ, R20, R5 ;  /* 0x00000014ff057219 */ /* 0x000fe40000011605 */
[----:B------:R4:W1:Y:S02]  /*6870*/  F2I.U32.TRUNC.NTZ R20, R6 ;  /* 0x0000000600147305 */ /* 0x000864000020f000 */
[-CC-:B------:R-:W-:Y:S01]  /*6880*/  SHF.R.U64 R13, R10, R26.reuse, R5.reuse ;  /* 0x0000001a0a0d7219 */ /* 0x180fe20000001205 */
[----:B------:R-:W1:Y:S01]  /*6890*/  LDC R27, c[0x0][0x8f0] ;  /* 0x00023c00ff1b7b82 */ /* 0x000e620000000800 */
[-C--:B------:R-:W-:Y:S01]  /*68a0*/  SHF.R.U32.HI R5, RZ, R26.reuse, R5 ;  /* 0x0000001aff057219 */ /* 0x080fe20000011605 */
[----:B--2---:R-:W-:Y:S01]  /*68b0*/  IMAD R22, R11, R9, R22 ;  /* 0x000000090b167224 */ /* 0x004fe200078e0216 */
[----:B------:R-:W-:Y:S01]  /*68c0*/  SHF.L.U32 R26, R3, R26, RZ ;  /* 0x0000001a031a7219 */ /* 0x000fe200000006ff */
[----:B------:R-:W-:-:S04]  /*68d0*/  IMAD.MOV.U32 R4, RZ, RZ, R13 ;  /* 0x000000ffff047224 */ /* 0x000fc800078e000d */
[----:B------:R-:W2:Y:S08]  /*68e0*/  LDC R28, c[0x0][0x8e0] ;  /* 0x00023800ff1c7b82 */ /* 0x000eb00000000800 */
[----:B------:R-:W1:Y:S01]  /*68f0*/  LDC R29, c[0x0][0x8b8] ;  /* 0x00022e00ff1d7b82 */ /* 0x000e620000000800 */
[----:B----4-:R-:W-:Y:S05]  /*6900*/  @!P0 BRA `(.L_x_94) ;  /* 0x0000000000288947 */ /* 0x010fea0003800000 */
[----:B------:R-:W4:Y:S02]  /*6910*/  LDC R4, c[0x0][0x8f4] ;  /* 0x00023d00ff047b82 */ /* 0x000f240000000800 */
[----:B----4-:R-:W-:-:S05]  /*6920*/  IADD3 R3, P0, R13, R4, RZ ;  /* 0x000000040d037210 */ /* 0x010fca0007f1e0ff */
[----:B------:R-:W-:-:S04]  /*6930*/  IMAD.X R11, RZ, RZ, R5, P0 ;  /* 0x000000ffff0b7224 */ /* 0x000fc800000e0605 */
[----:B------:R-:W-:-:S04]  /*6940*/  IMAD.WIDE.U32 R4, R11, R14, RZ ;  /* 0x0000000e0b047225 */ /* 0x000fc800078e00ff */
[----:B------:R-:W-:-:S04]  /*6950*/  IMAD.WIDE.U32 R6, P0, R3, R15, R4 ;  /* 0x0000000f03067225 */ /* 0x000fc80007800004 */
[----:B------:R-:W-:Y:S01]  /*6960*/  IMAD.WIDE.U32 R4, R3, R14, RZ ;  /* 0x0000000e03047225 */ /* 0x000fe200078e00ff */
[----:B------:R-:W-:-:S03]  /*6970*/  MOV R8, R7 ;  /* 0x0000000700087202 */ /* 0x000fc60000000f00 */
[----:B------:R-:W-:Y:S01]  /*6980*/  IMAD.X R9, RZ, RZ, RZ, P0 ;  /* 0x000000ffff097224 */ /* 0x000fe200000e06ff */
[----:B------:R-:W-:-:S05]  /*6990*/  IADD3 RZ, P0, R5, R6, RZ ;  /* 0x0000000605ff7210 */ /* 0x000fca0007f1e0ff */
[----:B------:R-:W-:-:S08]  /*69a0*/  IMAD.WIDE.U32.X R4, R11, R15, R8, P0 ;  /* 0x0000000f0b047225 */ /* 0x000fd000000e0408 */
.L_x_94:
[----:B------:R-:W-:Y:S01]  /*69b0*/  ISETP.NE.AND P0, PT, R2, 0x1, PT ;  /* 0x000000010200780c */ /* 0x000fe20003f05270 */
[----:B-1----:R-:W-:Y:S01]  /*69c0*/  IMAD.MOV R20, RZ, RZ, -R20 ;  /* 0x000000ffff147224 */ /* 0x002fe200078e0a14 */
[----:B------:R-:W-:Y:S01]  /*69d0*/  SHF.R.U64 R3, R4, R27, R5 ;  /* 0x0000001b04037219 */ /* 0x000fe20000001205 */
[----:B---3--:R-:W-:Y:S01]  /*69e0*/  VIADD R5, R21, 0xffffffff ;  /* 0xffffffff15057836 */ /* 0x008fe20000000000 */
[----:B------:R-:W-:Y:S02]  /*69f0*/  LOP3.LUT R10, R10, R25, RZ, 0xc0, !PT ;  /* 0x000000190a0a7212 */ /* 0x000fe400078ec0ff */
[----:B------:R-:W-:Y:S01]  /*6a00*/  R2UR UR47, R30 ;  /* 0x000000001e2f72ca */ /* 0x000fe200000e0000 */
[----:B------:R-:W-:Y:S01]  /*6a10*/  IMAD.MOV R4, RZ, RZ, -R3 ;  /* 0x000000ffff047224 */ /* 0x000fe200078e0a03 */
[----:B------:R-:W-:-:S05]  /*6a20*/  LOP3.LUT R12, R12, R5, RZ, 0xc0, !PT ;  /* 0x000000050c0c7212 */ /* 0x000fca00078ec0ff */
[----:B------:R-:W-:Y:S02]  /*6a30*/  @P0 IMAD R22, R24, R20, R23 ;  /* 0x0000001418160224 */ /* 0x000fe400078e0217 */
[----:B------:R-:W-:Y:S02]  /*6a40*/  IMAD R23, R26, R3, R10 ;  /* 0x000000031a177224 */ /* 0x000fe400078e020a */
[----:B--2---:R-:W-:Y:S02]  /*6a50*/  IMAD R3, R4, R28, R13 ;  /* 0x0000001c04037224 */ /* 0x004fe400078e020d */
[----:B------:R-:W-:Y:S02]  /*6a60*/  IMAD R23, R23, R29, R22 ;  /* 0x0000001d17177224 */ /* 0x000fe400078e0216 */
[----:B------:R-:W-:Y:S02]  /*6a70*/  IMAD R4, R3, R21, R12 ;  /* 0x0000001503047224 */ /* 0x000fe400078e020c */
[----:B------:R-:W-:-:S03]  /*6a80*/  IMAD.MOV.U32 R3, RZ, RZ, 0x1 ;  /* 0x00000001ff037424 */ /* 0x000fc600078e00ff */
[----:B------:R-:W-:Y:S02]  /*6a90*/  SEL R22, R4, R23, !P0 ;  /* 0x0000001704167207 */ /* 0x000fe40004000000 */
[----:B------:R-:W-:Y:S02]  /*6aa0*/  SEL R23, R23, R4, !P0 ;  /* 0x0000000417177207 */ /* 0x000fe40004000000 */
[----:B------:R-:W-:-:S07]  /*6ab0*/  PRMT R4, R3, 0x7610, R4 ;  /* 0x0000761003047816 */ /* 0x000fce0000000004 */
.L_x_92:
[----:B------:R-:W-:Y:S01]  /*6ac0*/  LOP3.LUT P0, RZ, R4, 0xff, RZ, 0xc0, !PT ;  /* 0x000000ff04ff7812 */ /* 0x000fe2000780c0ff */
[----:B------:R-:W-:Y:S01]  /*6ad0*/  UIMAD.WIDE.U32 UR4, UR52, -0x33333333, URZ ;  /* 0xcccccccd340478a5 */ /* 0x000fe2000f8e003f */
[----:B------:R-:W-:-:S03]  /*6ae0*/  MOV R145, R0 ;  /* 0x0000000000917202 */ /* 0x000fc60000000f00 */
[----:B------:R-:W-:-:S04]  /*6af0*/  USHF.R.U32.HI UR4, URZ, 0x3, UR5 ;  /* 0x000000033f047899 */ /* 0x000fc80008011605 */
[----:B------:R-:W-:-:S04]  /*6b00*/  UIMAD UR4, UR4, -0xa, UR52 ;  /* 0xfffffff6040478a4 */ /* 0x000fc8000f8e0234 */
[----:B------:R-:W-:Y:S08]  /*6b10*/  @P0 BRA `(.L_x_95) ;  /* 0xffffffa8007c0947 */ /* 0x000ff0000383ffff */
[----:B------:R-:W-:-:S04]  /*6b20*/  DEPBAR.LE SB0, 0x0 ;  /* 0x000080000000791a */ /* 0x000fc80000000000 */
[----:B------:R-:W-:Y:S05]  /*6b30*/  EXIT ;  /* 0x000000000000794d */ /* 0x000fea0003800000 */
.L_x_8:
[----:B------:R-:W-:Y:S01]  /*6b40*/  ULDC.64 UR4, c[0x0][0x8f8] ;  /* 0x00023e0000047ab9 */ /* 0x000fe20000000a00 */
[----:B------:R-:W-:Y:S01]  /*6b50*/  PRMT R11, RZ, 0x7610, R11 ;  /* 0x00007610ff0b7816 */ /* 0x000fe2000000000b */
[----:B------:R-:W-:Y:S01]  /*6b60*/  IMAD.MOV.U32 R21, RZ, RZ, -0x1 ;  /* 0xffffffffff157424 */ /* 0x000fe200078e00ff */
[----:B------:R-:W-:Y:S01]  /*6b70*/  ISETP.GE.U32.AND P0, PT, R16, UR4, PT ;  /* 0x0000000410007c0c */ /* 0x000fe2000bf06070 */
[----:B------:R-:W-:Y:S02]  /*6b80*/  IMAD.MOV.U32 R20, RZ, RZ, -0x1 ;  /* 0xffffffffff147424 */ /* 0x000fe400078e00ff */
[----:B------:R-:W-:Y:S01]  /*6b90*/  IMAD.MOV.U32 R7, RZ, RZ, -0x1 ;  /* 0xffffffffff077424 */ /* 0x000fe200078e00ff */
[----:B------:R-:W-:-:S13]  /*6ba0*/  ISETP.GE.U32.AND.EX P0, PT, R17, UR5, PT, P0 ;  /* 0x0000000511007c0c */ /* 0x000fda000bf06100 */
[----:B------:R-:W-:Y:S05]  /*6bb0*/  @P0 BRA `(.L_x_96) ;  /* 0x0000000400580947 */ /* 0x000fea0003800000 */
[----:B------:R-:W1:Y:S01]  /*6bc0*/  LDC.64 R22, c[0x0][0x8d0] ;  /* 0x00023400ff167b82 */ /* 0x000e620000000a00 */
[----:B------:R-:W-:Y:S01]  /*6bd0*/  IMAD.MOV.U32 R20, RZ, RZ, R16 ;  /* 0x000000ffff147224 */ /* 0x000fe200078e0010 */
[----:B------:R-:W-:-:S06]  /*6be0*/  MOV R21, R17 ;  /* 0x0000001100157202 */ /* 0x000fcc0000000f00 */
[----:B------:R-:W2:Y:S08]  /*6bf0*/  LDC R24, c[0x0][0x8d8] ;  /* 0x00023600ff187b82 */ /* 0x000eb00000000800 */
[----:B------:R-:W3:Y:S01]  /*6c00*/  LDC.64 R26, c[0x0][0x8c8] ;  /* 0x00023200ff1a7b82 */ /* 0x000ee20000000a00 */
[----:B-1----:R-:W-:-:S04]  /*6c10*/  ISETP.NE.U32.AND P0, PT, R22, RZ, PT ;  /* 0x000000ff1600720c */ /* 0x002fc80003f05070 */
[----:B------:R-:W-:-:S13]  /*6c20*/  ISETP.NE.AND.EX P0, PT, R23, RZ, PT, P0 ;  /* 0x000000ff1700720c */ /* 0x000fda0003f05300 */
[----:B--23--:R-:W-:Y:S05]  /*6c30*/  @!P0 BRA `(.L_x_97) ;  /* 0x0000000000288947 */ /* 0x00cfea0003800000 */
[----:B------:R-:W1:Y:S02]  /*6c40*/  LDC R7, c[0x0][0x8dc] ;  /* 0x00023700ff077b82 */ /* 0x000e640000000800 */
[----:B-1----:R-:W-:-:S05]  /*6c50*/  IADD3 R7, P0, R16, R7, RZ ;  /* 0x0000000710077210 */ /* 0x002fca0007f1e0ff */
[----:B------:R-:W-:-:S04]  /*6c60*/  IMAD.X R11, RZ, RZ, R17, P0 ;  /* 0x000000ffff0b7224 */ /* 0x000fc800000e0611 */
[----:B------:R-:W-:-:S04]  /*6c70*/  IMAD.WIDE.U32 R12, R11, R22, RZ ;  /* 0x000000160b0c7225 */ /* 0x000fc800078e00ff */
[----:B------:R-:W-:-:S04]  /*6c80*/  IMAD.WIDE.U32 R14, P0, R7, R23, R12 ;  /* 0x00000017070e7225 */ /* 0x000fc8000780000c */
[----:B------:R-:W-:-:S04]  /*6c90*/  IMAD.WIDE.U32 R12, R7, R22, RZ ;  /* 0x00000016070c7225 */ /* 0x000fc800078e00ff */
[----:B------:R-:W-:Y:S01]  /*6ca0*/  IMAD.X R21, RZ, RZ, RZ, P0 ;  /* 0x000000ffff157224 */ /* 0x000fe200000e06ff */
[----:B------:R-:W-:Y:S01]  /*6cb0*/  IADD3 RZ, P0, R13, R14, RZ ;  /* 0x0000000e0dff7210 */ /* 0x000fe20007f1e0ff */
[----:B------:R-:W-:-:S04]  /*6cc0*/  IMAD.MOV.U32 R20, RZ, RZ, R15 ;  /* 0x000000ffff147224 */ /* 0x000fc800078e000f */
[----:B------:R-:W-:-:S08]  /*6cd0*/  IMAD.WIDE.U32.X R20, R11, R23, R20, P0 ;  /* 0x000000170b147225 */ /* 0x000fd000000e0414 */
.L_x_97:
[-CC-:B------:R-:W-:Y:S01]  /*6ce0*/  SHF.R.U64 R22, R20, R24.reuse, R21.reuse ;  /* 0x0000001814167219 */ /* 0x180fe20000001215 */
[----:B------:R-:W1:Y:S01]  /*6cf0*/  LDC R28, c[0x0][0x8c0] ;  /* 0x00023000ff1c7b82 */ /* 0x000e620000000800 */
[----:B------:R-:W-:Y:S01]  /*6d00*/  SHF.R.U32.HI R7, RZ, R24, R21 ;  /* 0x00000018ff077219 */ /* 0x000fe20000011615 */
[----:B------:R-:W-:Y:S01]  /*6d10*/  ULDC UR4, c[0x0][0x150] ;  /* 0x0000540000047ab9 */ /* 0x000fe20000000800 */
[----:B------:R-:W-:-:S05]  /*6d20*/  IADD3 R9, P0, RZ, -R22, RZ ;  /* 0x80000016ff097210 */ /* 0x000fca0007f1e0ff */
[----:B------:R-:W2:Y:S01]  /*6d30*/  LDC.64 R32, c[0x0][0x8e8] ;  /* 0x00023a00ff207b82 */ /* 0x000ea20000000a00 */
[----:B------:R-:W-:Y:S02]  /*6d40*/  IMAD.X R7, RZ, RZ, ~R7, P0 ;  /* 0x000000ffff077224 */ /* 0x000fe400000e0e07 */
[----:B------:R-:W-:-:S04]  /*6d50*/  IMAD.WIDE.U32 R12, R9, R26, R16 ;  /* 0x0000001a090c7225 */ /* 0x000fc800078e0010 */
[----:B------:R-:W-:Y:S01]  /*6d60*/  IMAD R14, R7, R26, RZ ;  /* 0x0000001a070e7224 */ /* 0x000fe200078e02ff */
[----:B------:R-:W3:Y:S03]  /*6d70*/  LDC R30, c[0x0][0x8b0] ;  /* 0x00022c00ff1e7b82 */ /* 0x000ee60000000800 */
[----:B------:R-:W-:Y:S01]  /*6d80*/  IMAD R7, R9, R27, R14 ;  /* 0x0000001b09077224 */ /* 0x000fe200078e020e */
[----:B------:R-:W-:Y:S01]  /*6d90*/  I2FP.F32.U32 R9, R8 ;  /* 0x0000000800097245 */ /* 0x000fe20000201000 */
[----:B------:R-:W-:-:S03]  /*6da0*/  IMAD.MOV.U32 R14, RZ, RZ, -0x1 ;  /* 0xffffffffff0e7424 */ /* 0x000fc600078e00ff */
[----:B------:R-:W-:Y:S01]  /*6db0*/  IADD3 R7, R13, R7, RZ ;  /* 0x000000070d077210 */ /* 0x000fe20007ffe0ff */
[----:B------:R-:W-:Y:S01]  /*6dc0*/  FMUL R9, R9, UR4 ;  /* 0x0000000409097c20 */ /* 0x000fe20008400000 */
[----:B------:R-:W4:Y:S01]  /*6dd0*/  LDC R11, c[0x0][0x144] ;  /* 0x00005100ff0b7b82 */ /* 0x000f220000000800 */
[----:B------:R-:W-:Y:S01]  /*6de0*/  ULDC UR4, c[0x0][0x154] ;  /* 0x0000550000047ab9 */ /* 0x000fe20000000800 */
[--C-:B-1----:R-:W-:Y:S02]  /*6df0*/  SHF.R.U64 R20, R12, R28, R7.reuse ;  /* 0x0000001c0c147219 */ /* 0x102fe40000001207 */
[----:B------:R-:W-:Y:S01]  /*6e00*/  I2FP.F32.U32 R12, R10 ;  /* 0x0000000a000c7245 */ /* 0x000fe20000201000 */
[----:B------:R-:W1:Y:S01]  /*6e10*/  F2I.U32.TRUNC.NTZ R9, R9 ;  /* 0x0000000900097305 */ /* 0x000e62000020f000 */
[----:B--2---:R-:W-:Y:S02]  /*6e20*/  ISETP.NE.U32.AND P0, PT, R32, RZ, PT ;  /* 0x000000ff2000720c */ /* 0x004fe40003f05070 */
[----:B------:R-:W2:Y:S01]  /*6e30*/  LDC R23, c[0x0][0x148] ;  /* 0x00005200ff177b82 */ /* 0x000ea20000000800 */
[----:B------:R-:W-:Y:S01]  /*6e40*/  FMUL R13, R12, UR4 ;  /* 0x000000040c0d7c20 */ /* 0x000fe20008400000 */
[----:B------:R-:W-:Y:S01]  /*6e50*/  ISETP.NE.AND.EX P0, PT, R33, RZ, PT, P0 ;  /* 0x000000ff2100720c */ /* 0x000fe20003f05300 */
[----:B------:R-:W-:Y:S01]  /*6e60*/  ULDC UR4, c[0x0][0x900] ;  /* 0x0002400000047ab9 */ /* 0x000fe20000000800 */
[----:B------:R-:W-:Y:S01]  /*6e70*/  SHF.R.U32.HI R7, RZ, R28, R7 ;  /* 0x0000001cff077219 */ /* 0x000fe20000011607 */
[----:B------:R2:W2:Y:S03]  /*6e80*/  F2I.U32.TRUNC.NTZ R21, R13 ;  /* 0x0000000d00157305 */ /* 0x0004a6000020f000 */
[----:B------:R-:W2:Y:S01]  /*6e90*/  LDC R25, c[0x0][0x8a8] ;  /* 0x00022a00ff197b82 */ /* 0x000ea20000000800 */
[----:B---3--:R-:W-:-:S02]  /*6ea0*/  SHF.R.U64 R24, R20, R30, R7 ;  /* 0x0000001e14187219 */ /* 0x008fc40000001207 */
[----:B------:R-:W-:Y:S01]  /*6eb0*/  SHF.R.U32.HI R7, RZ, R30, R7 ;  /* 0x0000001eff077219 */ /* 0x000fe20000011607 */
[----:B-1----:R-:W-:Y:S01]  /*6ec0*/  IMAD.MOV R12, RZ, RZ, -R9 ;  /* 0x000000ffff0c7224 */ /* 0x002fe200078e0a09 */
[----:B------:R-:W-:Y:S02]  /*6ed0*/  SHF.L.U32 R30, R14, UR4, RZ ;  /* 0x000000040e1e7c19 */ /* 0x000fe400080006ff */
[--C-:B------:R-:W-:Y:S01]  /*6ee0*/  SHF.R.U64 R26, R24, UR4, R7.reuse ;  /* 0x00000004181a7c19 */ /* 0x100fe20008001207 */
[----:B------:R-:W1:Y:S01]  /*6ef0*/  LDC R27, c[0x0][0x8f0] ;  /* 0x00023c00ff1b7b82 */ /* 0x000e620000000800 */
[----:B------:R-:W-:Y:S01]  /*6f00*/  SHF.R.U32.HI R9, RZ, UR4, R7 ;  /* 0x00000004ff097c19 */ /* 0x000fe20008011607 */
[----:B----4-:R-:W-:Y:S02]  /*6f10*/  IMAD R28, R11, R12, R8 ;  /* 0x0000000c0b1c7224 */ /* 0x010fe400078e0208 */
[----:B------:R-:W-:-:S04]  /*6f20*/  IMAD.MOV.U32 R8, RZ, RZ, R26 ;  /* 0x000000ffff087224 */ /* 0x000fc800078e001a */
[----:B------:R-:W3:Y:S08]  /*6f30*/  LDC R29, c[0x0][0x8e0] ;  /* 0x00023800ff1d7b82 */ /* 0x000ef00000000800 */
[----:B------:R-:W4:Y:S01]  /*6f40*/  LDC R31, c[0x0][0x8b8] ;  /* 0x00022e00ff1f7b82 */ /* 0x000f220000000800 */
[----:B------:R-:W-:Y:S05]  /*6f50*/  @!P0 BRA `(.L_x_98) ;  /* 0x0000000000288947 */ /* 0x000fea0003800000 */
[----:B------:R-:W5:Y:S02]  /*6f60*/  LDC R7, c[0x0][0x8f4] ;  /* 0x00023d00ff077b82 */ /* 0x000f640000000800 */
[----:B-----5:R-:W-:-:S05]  /*6f70*/  IADD3 R7, P0, R26, R7, RZ ;  /* 0x000000071a077210 */ /* 0x020fca0007f1e0ff */
[----:B------:R-:W-:-:S04]  /*6f80*/  IMAD.X R11, RZ, RZ, R9, P0 ;  /* 0x000000ffff0b7224 */ /* 0x000fc800000e0609 */
[----:B------:R-:W-:-:S04]  /*6f90*/  IMAD.WIDE.U32 R8, R11, R32, RZ ;  /* 0x000000200b087225 */ /* 0x000fc800078e00ff */
[----:B--2---:R-:W-:-:S04]  /*6fa0*/  IMAD.WIDE.U32 R12, P0, R7, R33, R8 ;  /* 0x00000021070c7225 */ /* 0x004fc80007800008 */
[----:B------:R-:W-:Y:S01]  /*6fb0*/  IMAD.WIDE.U32 R8, R7, R32, RZ ;  /* 0x0000002007087225 */ /* 0x000fe200078e00ff */
[----:B------:R-:W-:-:S03]  /*6fc0*/  IADD3.X R15, RZ, RZ, RZ, P0, !PT ;  /* 0x000000ffff0f7210 */ /* 0x000fc600007fe4ff */
[----:B------:R-:W-:Y:S01]  /*6fd0*/  IMAD.MOV.U32 R14, RZ, RZ, R13 ;  /* 0x000000ffff0e7224 */ /* 0x000fe200078e000d */
[----:B------:R-:W-:-:S05]  /*6fe0*/  IADD3 RZ, P0, R9, R12, RZ ;  /* 0x0000000c09ff7210 */ /* 0x000fca0007f1e0ff */
[----:B------:R-:W-:-:S08]  /*6ff0*/  IMAD.WIDE.U32.X R8, R11, R33, R14, P0 ;  /* 0x000000210b087225 */ /* 0x000fd000000e040e */
.L_x_98:
[----:B------:R-:W-:Y:S01]  /*7000*/  ISETP.NE.AND P0, PT, R2, 0x1, PT ;  /* 0x000000010200780c */ /* 0x000fe20003f05270 */
[----:B------:R-:W-:Y:S01]  /*7010*/  USHF.L.U32 UR4, UR37, UR4, URZ ;  /* 0x0000000425047299 */ /* 0x000fe2000800063f */
[----:B------:R-:W-:Y:S01]  /*7020*/  LOP3.LUT R7, RZ, R30, RZ, 0x33, !PT ;  /* 0x0000001eff077212 */ /* 0x000fe200078e33ff */
[----:B--2---:R-:W-:Y:S01]  /*7030*/  IMAD.MOV R21, RZ, RZ, -R21 ;  /* 0x000000ffff157224 */ /* 0x004fe200078e0a15 */
[----:B-1----:R-:W-:Y:S01]  /*7040*/  SHF.R.U64 R8, R8, R27, R9 ;  /* 0x0000001b08087219 */ /* 0x002fe20000001209 */
[----:B------:R-:W-:Y:S01]  /*7050*/  VIADD R11, R25, 0xffffffff ;  /* 0xffffffff190b7836 */ /* 0x000fe20000000000 */
[----:B------:R-:W-:-:S03]  /*7060*/  LOP3.LUT R7, R24, R7, RZ, 0xc0, !PT ;  /* 0x0000000718077212 */ /* 0x000fc600078ec0ff */
[----:B------:R-:W-:-:S04]  /*7070*/  IMAD.MOV R9, RZ, RZ, -R8 ;  /* 0x000000ffff097224 */ /* 0x000fc800078e0a08 */
[----:B------:R-:W-:Y:S02]  /*7080*/  @P0 IMAD R28, R23, R21, R10 ;  /* 0x00000015171c0224 */ /* 0x000fe400078e020a */
[----:B------:R-:W-:Y:S01]  /*7090*/  IMAD R21, R8, UR4, R7 ;  /* 0x0000000408157c24 */ /* 0x000fe2000f8e0207 */
[----:B------:R-:W-:Y:S01]  /*70a0*/  LOP3.LUT R8, R20, R11, RZ, 0xc0, !PT ;  /* 0x0000000b14087212 */ /* 0x000fe200078ec0ff */
[----:B---3--:R-:W-:Y:S01]  /*70b0*/  IMAD R7, R9, R29, R26 ;  /* 0x0000001d09077224 */ /* 0x008fe200078e021a */
[----:B------:R-:W-:Y:S01]  /*70c0*/  MOV R11, 0x1 ;  /* 0x00000001000b7802 */ /* 0x000fe20000000f00 */
[----:B----4-:R-:W-:Y:S02]  /*70d0*/  IMAD R21, R21, R31, R28 ;  /* 0x0000001f15157224 */ /* 0x010fe400078e021c */
[----:B------:R-:W-:Y:S02]  /*70e0*/  IMAD R8, R7, R25, R8 ;  /* 0x0000001907087224 */ /* 0x000fe400078e0208 */
[----:B------:R-:W-:-:S03]  /*70f0*/  IMAD.MOV.U32 R7, RZ, RZ, R22 ;  /* 0x000000ffff077224 */ /* 0x000fc600078e0016 */
[----:B------:R-:W-:Y:S02]  /*7100*/  SEL R20, R8, R21, !P0 ;  /* 0x0000001508147207 */ /* 0x000fe40004000000 */
[----:B------:R-:W-:-:S07]  /*7110*/  SEL R21, R21, R8, !P0 ;  /* 0x0000000815157207 */ /* 0x000fce0004000000 */
.L_x_96:
[----:B------:R-:W-:-:S08]  /*7120*/  NOP ;  /* 0x0000000000007918 */ /* 0x000fd00000000000 */
[----:B------:R-:W1:-:S00]  /*7130*/  USETMAXREG.DEALLOC.CTAPOOL 0x28 ;  /* 0x00000028000079c8 */ /* 0x000e4000080e0500 */
[----:B-1----:R-:W-:-:S13]  /*7140*/  ISETP.NE.AND P0, PT, R3, 0x1, PT ;  /* 0x000000010300780c */ /* 0x002fda0003f05270 */
[----:B------:R-:W-:Y:S05]  /*7150*/  @!P0 EXIT ;  /* 0x000000000000894d */ /* 0x000fea0003800000 */
[----:B------:R-:W-:Y:S05]  /*7160*/  @!P3 BRA `(.L_x_99) ;  /* 0x0000001000b4b947 */ /* 0x000fea0003800000 */
[----:B------:R-:W-:-:S04]  /*7170*/  PRMT R6, R6, 0x9910, RZ ;  /* 0x0000991006067816 */ /* 0x000fc800000000ff */
[----:B------:R-:W-:-:S04]  /*7180*/  ISETP.NE.AND P0, PT, R6, RZ, PT ;  /* 0x000000ff0600720c */ /* 0x000fc80003f05270 */
[----:B------:R-:W-:-:S13]  /*7190*/  ISETP.NE.OR P0, PT, R3, 0x2, !P0 ;  /* 0x000000020300780c */ /* 0x000fda0004705670 */
[----:B------:R-:W-:Y:S05]  /*71a0*/  @P0 EXIT ;  /* 0x000000000000094d */ /* 0x000fea0003800000 */
[----:B------:R-:W-:-:S13]  /*71b0*/  LOP3.LUT P1, RZ, R11, 0xff, RZ, 0xc0, !PT ;  /* 0x000000ff0bff7812 */ /* 0x000fda000782c0ff */
[----:B------:R-:W-:Y:S05]  /*71c0*/  @!P1 BRA `(.L_x_100) ;  /* 0x0000000000189947 */ /* 0x000fea0003800000 */
[----:B------:R-:W-:Y:S01]  /*71d0*/  UMOV UR4, 0x400 ;  /* 0x0000040000047882 */ /* 0x000fe20000000000 */
[----:B------:R-:W-:Y:S01]  /*71e0*/  IMAD.MOV.U32 R3, RZ, RZ, RZ ;  /* 0x000000ffff037224 */ /* 0x000fe200078e00ff */
[----:B------:R-:W-:-:S04]  /*71f0*/  ULEA UR4, UR36, UR4, 0x18 ;  /* 0x0000000424047291 */ /* 0x000fc8000f8ec03f */
[----:B------:R-:W-:-:S05]  /*7200*/  SHF.L.U32 R3, R3, 0x1f, RZ ;  /* 0x0000001f03037819 */ /* 0x000fca00000006ff */
[----:B------:R-:W1:Y:S02]  /*7210*/  SYNCS.PHASECHK.TRANS64.TRYWAIT P0, [UR4+0xe8], R3 ;  /* 0x0000e803ff0075a7 */ /* 0x000e640008000144 */
[----:B-1----:R-:W-:Y:S05]  /*7220*/  @!P0 BRA `(.L_x_101) ;  /* 0x0000002400c08947 */ /* 0x002fea0003800000 */
.L_x_100:
[----:B------:R-:W-:Y:S01]  /*7230*/  PRMT R10, RZ, 0x7610, R10 ;  /* 0x00007610ff0a7816 */ /* 0x000fe2000000000a */
[----:B------:R-:W-:Y:S06]  /*7240*/  @P2 BRA `(.L_x_102) ;  /* 0x0000000000242947 */ /* 0x000fec0003800000 */
[----:B------:R-:W-:Y:S02]  /*7250*/  ULDC.64 UR4, c[0x0][0x588] ;  /* 0x0001620000047ab9 */ /* 0x000fe40000000a00 */
[----:B------:R-:W-:-:S04]  /*7260*/  ISETP.NE.U32.AND P0, PT, RZ, UR4, PT ;  /* 0x00000004ff007c0c */ /* 0x000fc8000bf05070 */
[----:B------:R-:W-:-:S13]  /*7270*/  ISETP.NE.AND.EX P0, PT, RZ, UR5, PT, P0 ;  /* 0x00000005ff007c0c */ /* 0x000fda000bf05300 */
[----:B------:R-:W-:Y:S05]  /*7280*/  @!P0 BRA `(.L_x_103) ;  /* 0x00000000000c8947 */ /* 0x000fea0003800000 */
[----:B------:R3:W5:Y:S01]  /*7290*/  LDG.E R12, desc[UR42][R4.64] ;  /* 0x0000002a040c7981 */ /* 0x000762000c1e1900 */
[----:B------:R-:W-:Y:S01]  /*72a0*/  IMAD.MOV.U32 R10, RZ, RZ, 0x1 ;  /* 0x00000001ff0a7424 */ /* 0x000fe200078e00ff */
[----:B------:R-:W-:Y:S06]  /*72b0*/  BRA `(.L_x_102) ;  /* 0x0000000000087947 */ /* 0x000fec0003800000 */
.L_x_103:
[----:B------:R-:W2:Y:S01]  /*72c0*/  LDC R12, c[0x0][0x580] ;  /* 0x00016000ff0c7b82 */ /* 0x000ea20000000800 */
[----:B------:R-:W-:-:S07]  /*72d0*/  IMAD.MOV.U32 R10, RZ, RZ, 0x1 ;  /* 0x00000001ff0a7424 */ /* 0x000fce00078e00ff */
.L_x_102:
[----:B-1----:R-:W-:Y:S01]  /*72e0*/  MOV R3, 0x1 ;  /* 0x0000000100037802 */ /* 0x002fe20000000f00 */
[----:B------:R-:W-:Y:S06]  /*72f0*/  @!P1 BRA `(.L_x_104) ;  /* 0x0000000c00d89947 */ /* 0x000fec0003800000 */
[----:B------:R-:W1:Y:S01]  /*7300*/  LDC R8, c[0x0][0x8a8] ;  /* 0x00022a00ff087b82 */ /* 0x000e620000000800 */
[----:B------:R-:W-:Y:S01]  /*7310*/  IMAD.MOV.U32 R3, RZ, RZ, -0x1 ;  /* 0xffffffffff037424 */ /* 0x000fe200078e00ff */
[----:B------:R-:W-:Y:S01]  /*7320*/  ULDC UR4, c[0x0][0x900] ;  /* 0x0002400000047ab9 */ /* 0x000fe20000000800 */
[----:B------:R-:W-:Y:S01]  /*7330*/  LOP3.LUT R11, R0, 0x2, RZ, 0xfc, !PT ;  /* 0x00000002000b7812 */ /* 0x000fe200078efcff */
[----:B------:R-:W-:Y:S01]  /*7340*/  ULDC.64 UR6, c[0x0][0x198] ;  /* 0x0000660000067ab9 */ /* 0x000fe20000000a00 */
[----:B------:R-:W-:Y:S02]  /*7350*/  USHF.L.U32 UR13, UR37, UR4, URZ ;  /* 0x00000004250d7299 */ /* 0x000fe4000800063f */
[----:B------:R-:W-:Y:S01]  /*7360*/  SHF.L.U32 R9, R3, UR4, RZ ;  /* 0x0000000403097c19 */ /* 0x000fe200080006ff */
[----:B------:R-:W-:Y:S01]  /*7370*/  IMAD.MOV.U32 R3, RZ, RZ, 0x1 ;  /* 0x00000001ff037424 */ /* 0x000fe200078e00ff */
[----:B------:R-:W-:Y:S01]  /*7380*/  ULDC.64 UR14, c[0x0][0x588] ;  /* 0x00016200000e7ab9 */ /* 0x000fe20000000a00 */
[----:B------:R-:W-:Y:S01]  /*7390*/  ULDC.64 UR22, c[0x0][0x8f8] ;  /* 0x00023e0000167ab9 */ /* 0x000fe20000000a00 */
[----:B------:R-:W-:Y:S01]  /*73a0*/  LOP3.LUT R9, RZ, R9, RZ, 0x33, !PT ;  /* 0x00000009ff097212 */ /* 0x000fe200078e33ff */
[----:B------:R-:W-:Y:S01]  /*73b0*/  ULDC.64 UR24, c[0x0][0x590] ;  /* 0x0001640000187ab9 */ /* 0x000fe20000000a00 */
[----:B-1----:R-:W-:-:S07]  /*73c0*/  VIADD R8, R8, 0xffffffff ;  /* 0xffffffff08087836 */ /* 0x002fce0000000000 */
.L_x_136:
[----:B------:R-:W-:Y:S02]  /*73d0*/  ISETP.NE.U32.AND P0, PT, RZ, UR24, PT ;  /* 0x00000018ff007c0c */ /* 0x000fe4000bf05070 */
[----:B------:R-:W-:Y:S02]  /*73e0*/  R2UR UR11, R21 ;  /* 0x00000000150b72ca */ /* 0x000fe400000e0000 */
[----:B------:R-:W-:Y:S02]  /*73f0*/  R2UR UR10, R20 ;  /* 0x00000000140a72ca */ /* 0x000fe400000e0000 */
[----:B------:R-:W-:-:S09]  /*7400*/  ISETP.NE.AND.EX P0, PT, RZ, UR25, PT, P0 ;  /* 0x00000019ff007c0c */ /* 0x000fd2000bf05300 */
[----:B------:R-:W-:Y:S02]  /*7410*/  USHF.L.U32 UR11, UR11, 0x8, URZ ;  /* 0x000000080b0b7899 */ /* 0x000fe4000800063f */
[----:B------:R-:W-:Y:S02]  /*7420*/  USHF.L.U32 UR10, UR10, 0x6, URZ ;  /* 0x000000060a0a7899 */ /* 0x000fe4000800063f */
[----:B--2-4-:R-:W-:Y:S10]  /*7430*/  @!P0 BRA `(.L_x_105) ;  /* 0x00000000002c8947 */ /* 0x014ff40003800000 */
[----:B------:R-:W-:-:S04]  /*7440*/  ISETP.NE.U32.AND P1, PT, RZ, UR14, PT ;  /* 0x0000000eff007c0c */ /* 0x000fc8000bf25070 */
[----:B------:R-:W-:-:S13]  /*7450*/  ISETP.NE.AND.EX P1, PT, RZ, UR15, PT, P1 ;  /* 0x0000000fff007c0c */ /* 0x000fda000bf25310 */
[----:B------:R-:W-:Y:S05]  /*7460*/  @!P1 BRA `(.L_x_106) ;  /* 0x0000000000189947 */ /* 0x000fea0003800000 */
[----:B---3--:R-:W1:Y:S01]  /*7470*/  LDC.64 R4, c[0x0][0x588] ;  /* 0x00016200ff047b82 */ /* 0x008e620000000a00 */
[----:B------:R-:W-:-:S04]  /*7480*/  IMAD R13, R7, UR24, RZ ;  /* 0x00000018070d7c24 */ /* 0x000fc8000f8e02ff */
[----:B-1----:R-:W-:-:S05]  /*7490*/  IMAD.WIDE R4, R13, 0x4, R4 ;  /* 0x000000040d047825 */ /* 0x002fca00078e0204 */
[----:B--2--5:R4:W5:Y:S01]  /*74a0*/  LDG.E R12, desc[UR42][R4.64] ;  /* 0x0000002a040c7981 */ /* 0x024962000c1e1900 */
[----:B------:R-:W-:Y:S01]  /*74b0*/  IMAD.MOV.U32 R10, RZ, RZ, 0x1 ;  /* 0x00000001ff0a7424 */ /* 0x000fe200078e00ff */
[----:B------:R-:W-:Y:S06]  /*74c0*/  BRA `(.L_x_105) ;  /* 0x0000000000087947 */ /* 0x000fec0003800000 */
.L_x_106:
[----:B--2--5:R-:W1:Y:S01]  /*74d0*/  LDC R12, c[0x0][0x580] ;  /* 0x00016000ff0c7b82 */ /* 0x024e620000000800 */
[----:B------:R-:W-:-:S07]  /*74e0*/  MOV R10, 0x1 ;  /* 0x00000001000a7802 */ /* 0x000fce0000000f00 */
.L_x_105:
[----:B------:R-:W-:Y:S05]  /*74f0*/  @!P0 BRA `(.L_x_107) ;  /* 0x00000000001c8947 */ /* 0x000fea0003800000 */
[----:B------:R-:W-:-:S13]  /*7500*/  LOP3.LUT P2, RZ, R10, 0xff, RZ, 0xc0, !PT ;  /* 0x000000ff0aff7812 */ /* 0x000fda000784c0ff */
[----:B---34-:R-:W3:Y:S02]  /*7510*/  @!P2 LDC.64 R4, c[0x0][0x588] ;  /* 0x00016200ff04ab82 */ /* 0x018ee40000000a00 */
[----:B---3--:R-:W-:-:S04]  /*7520*/  @!P2 ISETP.NE.U32.AND P0, PT, R4, RZ, PT ;  /* 0x000000ff0400a20c */ /* 0x008fc80003f05070 */
[----:B------:R-:W-:Y:S02]  /*7530*/  @!P2 ISETP.NE.AND.EX P1, PT, R5, RZ, PT, P0 ;  /* 0x000000ff0500a20c */ /* 0x000fe40003f25300 */
[----:B-12--5:R-:W-:Y:S02]  /*7540*/  @P2 FSETP.EQ.AND P0, PT, R12, RZ, PT ;  /* 0x000000ff0c00220b */ /* 0x026fe40003f02000 */
[----:B------:R-:W-:Y:S01]  /*7550*/  @!P2 PLOP3.LUT P0, PT, P1, PT, PT, 0x8, 0x0 ;  /* 0x000000000000a81c */ /* 0x000fe20000f0e170 */
[----:B------:R-:W-:-:S12]  /*7560*/  BRA `(.L_x_108) ;  /* 0x0000000000047947 */ /* 0x000fd80003800000 */
.L_x_107:
[----:B-12--5:R-:W-:-:S13]  /*7570*/  FSETP.EQ.AND P0, PT, R12, RZ, PT ;  /* 0x000000ff0c00720b */ /* 0x026fda0003f02000 */
.L_x_108:
[----:B------:R-:W-:Y:S02]  /*7580*/  ISETP.NE.AND P2, PT, R11, 0x3, PT ;  /* 0x000000030b00780c */ /* 0x000fe40003f45270 */
[----:B------:R-:W-:-:S04]  /*7590*/  ELECT P1, URZ, PT ;  /* 0x00000000003f782f */ /* 0x000fc80003820000 */
[----:B------:R-:W-:-:S07]  /*75a0*/  PLOP3.LUT P0, PT, P1, P0, PT, 0x20, 0x0 ;  /* 0x000000000000781c */ /* 0x000fce0000f00470 */
[----:B------:R-:W-:Y:S06]  /*75b0*/  @!P2 BRA `(.L_x_109) ;  /* 0x000000000004a947 */ /* 0x000fec0003800000 */
[----:B------:R-:W-:Y:S01]  /*75c0*/  BPT.TRAP 0x1 ;  /* 0x000000040000795c */ /* 0x000fe20000300000 */
.L_x_109:
[----:B------:R-:W1:Y:S01]  /*75d0*/  S2UR UR36, SR_CgaCtaId ;  /* 0x00000000002479c3 */ /* 0x000e620000008800 */
[----:B------:R-:W-:Y:S01]  /*75e0*/  UMOV UR4, 0x400 ;  /* 0x0000040000047882 */ /* 0x000fe20000000000 */
[----:B---34-:R-:W-:Y:S01]  /*75f0*/  SHF.L.U32 R4, R3, 0x1f, RZ ;  /* 0x0000001f03047819 */ /* 0x018fe200000006ff */
[----:B-1----:R-:W-:-:S09]  /*7600*/  ULEA UR4, UR36, UR4, 0x18 ;  /* 0x0000000424047291 */ /* 0x002fd2000f8ec03f */
[----:B------:R-:W1:Y:S02]  /*7610*/  SYNCS.PHASECHK.TRANS64.TRYWAIT P1, [UR4+0xc0], R4 ;  /* 0x0000c004ff0075a7 */ /* 0x000e640008020144 */
[----:B-1----:R-:W-:Y:S05]  /*7620*/  @!P1 BRA `(.L_x_110) ;  /* 0x0000002000d89947 */ /* 0x002fea0003800000 */
.L_x_178:
[----:B------:R-:W-:Y:S04]  /*7630*/  BSSY B0, `(.L_x_111) ;  /* 0x000000e000007945 */ /* 0x000fe80003800000 */
[----:B------:R-:W-:Y:S05]  /*7640*/  @!P0 BRA `(.L_x_112) ;  /* 0x0000000000308947 */ /* 0x000fea0003800000 */
[----:B------:R-:W-:Y:S01]  /*7650*/  R2UR UR12, R7 ;  /* 0x00000000070c72ca */ /* 0x000fe200000e0000 */
[----:B------:R-:W-:Y:S02]  /*7660*/  UIADD3 UR16, UP0, UR6, 0x3f0, URZ ;  /* 0x000003f006107890 */ /* 0x000fe4000ff1e03f */
[----:B------:R-:W-:Y:S02]  /*7670*/  UIADD3 UR8, UR4, 0x100, URZ ;  /* 0x0000010004087890 */ /* 0x000fe4000fffe03f */
[----:B------:R-:W-:Y:S02]  /*7680*/  UIADD3 UR9, UR4, 0xa0, URZ ;  /* 0x000000a004097890 */ /* 0x000fe4000fffe03f */
[----:B------:R-:W-:Y:S01]  /*7690*/  UIADD3.X UR17, URZ, UR7, URZ, UP0, !UPT ;  /* 0x000000073f117290 */ /* 0x000fe200087fe43f */
[----:B------:R-:W-:Y:S01]  /*76a0*/  UMOV UR18, 0x0 ;  /* 0x0000000000127882 */ /* 0x000fe20000000000 */
[----:B------:R-:W-:-:S07]  /*76b0*/  UMOV UR19, 0x10000000 ;  /* 0x1000000000137882 */ /* 0x000fce0000000000 */
[----:B------:R2:W-:Y:S02]  /*76c0*/  UTMALDG.3D [UR8], [UR16], desc[UR18] ;  /* 0x00001208100075b4 */ /* 0x0005e40008011000 */
[----:B--2---:R-:W-:Y:S05]  /*76d0*/  @!P2 BRA `(.L_x_113) ;  /* 0x000000000004a947 */ /* 0x004fea0003800000 */
[----:B------:R-:W-:Y:S01]  /*76e0*/  BPT.TRAP 0x1 ;  /* 0x000000040000795c */ /* 0x000fe20000300000 */
.L_x_113:
[----:B-1----:R-:W1:Y:S02]  /*76f0*/  LDC R5, c[0x0][0x800] ;  /* 0x00020000ff057b82 */ /* 0x002e640000000800 */
[----:B-1----:R2:W-:Y:S02]  /*7700*/  SYNCS.ARRIVE.TRANS64.RED.A0TR RZ, [UR4+0xa0], R5 ;  /* 0x0000a005ffff79a7 */ /* 0x0025e40008300404 */
.L_x_112:
[----:B------:R-:W-:Y:S05]  /*7710*/  BSYNC B0 ;  /* 0x0000000000007941 */ /* 0x000fea0003800000 */
.L_x_111:
[----:B------:R-:W-:Y:S05]  /*7720*/  @!P2 BRA `(.L_x_114) ;  /* 0x000000000004a947 */ /* 0x000fea0003800000 */
[----:B------:R-:W-:Y:S01]  /*7730*/  BPT.TRAP 0x1 ;  /* 0x000000040000795c */ /* 0x000fe20000300000 */
.L_x_114:
[----:B------:R-:W-:-:S04]  /*7740*/  UIADD3 UR5, UR4, 0xa0, URZ ;  /* 0x000000a004057890 */ /* 0x000fc8000fffe03f */
[----:B------:R-:W-:-:S09]  /*7750*/  UPRMT UR5, UR36, 0x654, UR5 ;  /* 0x0000065424057896 */ /* 0x000fd20008000005 */
[----:B------:R-:W-:Y:S01]  /*7760*/  SYNCS.ARRIVE.TRANS64.RED.A1T0 RZ, [UR5], RZ ;  /* 0x000000ffffff79a7 */ /* 0x000fe20008100405 */
[----:B------:R-:W-:Y:S05]  /*7770*/  @!P2 BRA `(.L_x_115) ;  /* 0x000000000004a947 */ /* 0x000fea0003800000 */
[----:B------:R-:W-:Y:S01]  /*7780*/  BPT.TRAP 0x1 ;  /* 0x000000040000795c */ /* 0x000fe20000300000 */
.L_x_115:
[----:B------:R-:W3:Y:S02]  /*7790*/  SYNCS.PHASECHK.TRANS64.TRYWAIT P1, [UR4+0xc8], R4 ;  /* 0x0000c804ff0075a7 */ /* 0x000ee40008020144 */
[----:B---3--:R-:W-:Y:S05]  /*77a0*/  @!P1 BRA `(.L_x_116) ;  /* 0x0000002000909947 */ /* 0x008fea0003800000 */
.L_x_179:
[----:B------:R-:W-:Y:S04]  /*77b0*/  BSSY B0, `(.L_x_117) ;  /* 0x0000010000007945 */ /* 0x000fe80003800000 */
[----:B------:R-:W-:Y:S05]  /*77c0*/  @!P0 BRA `(.L_x_118) ;  /* 0x0000000000388947 */ /* 0x000fea0003800000 */
[----:B------:R-:W-:Y:S01]  /*77d0*/  UIADD3 UR8, UP0, UR6, 0x3f0, URZ ;  /* 0x000003f006087890 */ /* 0x000fe2000ff1e03f */
[----:B------:R-:W-:Y:S01]  /*77e0*/  R2UR UR20, R7 ;  /* 0x00000000071472ca */ /* 0x000fe200000e0000 */
[----:B------:R-:W-:Y:S02]  /*77f0*/  UIADD3 UR19, UR11, 0x80, URZ ;  /* 0x000000800b137890 */ /* 0x000fe4000fffe03f */
[----:B------:R-:W-:Y:S02]  /*7800*/  UIADD3 UR16, UR4, 0x1100, URZ ;  /* 0x0000110004107890 */ /* 0x000fe4000fffe03f */
[----:B------:R-:W-:Y:S02]  /*7810*/  UIADD3 UR17, UR4, 0xa8, URZ ;  /* 0x000000a804117890 */ /* 0x000fe4000fffe03f */
[----:B------:R-:W-:Y:S01]  /*7820*/  UIADD3.X UR9, URZ, UR7, URZ, UP0, !UPT ;  /* 0x000000073f097290 */ /* 0x000fe200087fe43f */
[----:B------:R-:W-:Y:S01]  /*7830*/  UMOV UR26, 0x0 ;  /* 0x00000000001a7882 */ /* 0x000fe20000000000 */
[----:B------:R-:W-:Y:S01]  /*7840*/  UMOV UR27, 0x10000000 ;  /* 0x10000000001b7882 */ /* 0x000fe20000000000 */
[----:B------:R-:W-:-:S06]  /*7850*/  UMOV UR18, UR10 ;  /* 0x0000000a00127c82 */ /* 0x000fcc0008000000 */
[----:B------:R3:W-:Y:S02]  /*7860*/  UTMALDG.3D [UR16], [UR8], desc[UR26] ;  /* 0x00001a10080075b4 */ /* 0x0007e40008011000 */
[----:B---3--:R-:W-:Y:S05]  /*7870*/  @!P2 BRA `(.L_x_119) ;  /* 0x000000000004a947 */ /* 0x008fea0003800000 */
[----:B------:R-:W-:Y:S01]  /*7880*/  BPT.TRAP 0x1 ;  /* 0x000000040000795c */ /* 0x000fe20000300000 */
.L_x_119:
[----:B-12---:R-:W1:Y:S02]  /*7890*/  LDC R5, c[0x0][0x800] ;  /* 0x00020000ff057b82 */ /* 0x006e640000000800 */
[----:B-1----:R3:W-:Y:S02]  /*78a0*/  SYNCS.ARRIVE.TRANS64.RED.A0TR RZ, [UR4+0xa8], R5 ;  /* 0x0000a805ffff79a7 */ /* 0x0027e40008300404 */
.L_x_118:
[----:B------:R-:W-:Y:S05]  /*78b0*/  BSYNC B0 ;  /* 0x0000000000007941 */ /* 0x000fea0003800000 */
.L_x_117:
[----:B------:R-:W-:Y:S05]  /*78c0*/  @!P2 BRA `(.L_x_120) ;  /* 0x000000000004a947 */ /* 0x000fea0003800000 */
[----:B------:R-:W-:Y:S01]  /*78d0*/  BPT.TRAP 0x1 ;  /* 0x000000040000795c */ /* 0x000fe20000300000 */
.L_x_120:
[----:B------:R-:W-:Y:S02]  /*78e0*/  UIADD3 UR5, UR4, 0xa8, URZ ;  /* 0x000000a804057890 */ /* 0x000fe4000fffe03f */
[----:B------:R-:W-:Y:S02]  /*78f0*/  UIADD3 UR10, UR10, 0x20, URZ ;  /* 0x000000200a0a7890 */ /* 0x000fe4000fffe03f */
[----:B------:R-:W-:-:S09]  /*7900*/  UPRMT UR5, UR36, 0x654, UR5 ;  /* 0x0000065424057896 */ /* 0x000fd20008000005 */
[----:B------:R-:W-:Y:S01]  /*7910*/  SYNCS.ARRIVE.TRANS64.RED.A1T0 RZ, [UR5], RZ ;  /* 0x000000ffffff79a7 */ /* 0x000fe20008100405 */
[----:B------:R-:W-:Y:S05]  /*7920*/  @!P2 BRA `(.L_x_121) ;  /* 0x000000000004a947 */ /* 0x000fea0003800000 */
[----:B------:R-:W-:Y:S01]  /*7930*/  BPT.TRAP 0x1 ;  /* 0x000000040000795c */ /* 0x000fe20000300000 */
.L_x_121:
[----:B------:R-:W4:Y:S02]  /*7940*/  SYNCS.PHASECHK.TRANS64.TRYWAIT P1, [UR4+0xd0], R4 ;  /* 0x0000d004ff0075a7 */ /* 0x000f240008020144 */
[----:B----4-:R-:W-:Y:S05]  /*7950*/  @!P1 BRA `(.L_x_122) ;  /* 0x00000020003c9947 */ /* 0x010fea0003800000 */
.L_x_180:
        /* <DEDUP_REMOVED lines=10> */
[----:B----4-:R-:W-:Y:S05]  /*7a00*/  @!P2 BRA `(.L_x_125) ;  /* 0x000000000004a947 */ /* 0x010fea0003800000 */
[----:B------:R-:W-:Y:S01]  /*7a10*/  BPT.TRAP 0x1 ;  /* 0x000000040000795c */ /* 0x000fe20000300000 */
.L_x_125:
[----:B-123--:R-:W1:Y:S02]  /*7a20*/  LDC R5, c[0x0][0x800] ;  /* 0x00020000ff057b82 */ /* 0x00ee640000000800 */
[----:B-1----:R4:W-:Y:S02]  /*7a30*/  SYNCS.ARRIVE.TRANS64.RED.A0TR RZ, [UR4+0xb0], R5 ;  /* 0x0000b005ffff79a7 */ /* 0x0029e40008300404 */
.L_x_124:
[----:B------:R-:W-:Y:S05]  /*7a40*/  BSYNC B0 ;  /* 0x0000000000007941 */ /* 0x000fea0003800000 */
.L_x_123:
[----:B------:R-:W-:Y:S05]  /*7a50*/  @!P2 BRA `(.L_x_126) ;  /* 0x000000000004a947 */ /* 0x000fea0003800000 */
[----:B------:R-:W-:Y:S01]  /*7a60*/  BPT.TRAP 0x1 ;  /* 0x000000040000795c */ /* 0x000fe20000300000 */
.L_x_126:
[----:B------:R-:W-:-:S04]  /*7a70*/  UIADD3 UR5, UR4, 0xb0, URZ ;  /* 0x000000b004057890 */ /* 0x000fc8000fffe03f */
[----:B------:R-:W-:-:S09]  /*7a80*/  UPRMT UR5, UR36, 0x654, UR5 ;  /* 0x0000065424057896 */ /* 0x000fd20008000005 */
[----:B------:R-:W-:Y:S01]  /*7a90*/  SYNCS.ARRIVE.TRANS64.RED.A1T0 RZ, [UR5], RZ ;  /* 0x000000ffffff79a7 */ /* 0x000fe20008100405 */
[----:B------:R-:W-:Y:S05]  /*7aa0*/  @!P2 BRA `(.L_x_127) ;  /* 0x000000000004a947 */ /* 0x000fea0003800000 */
[----:B------:R-:W-:Y:S01]  /*7ab0*/  BPT.TRAP 0x1 ;  /* 0x000000040000795c */ /* 0x000fe20000300000 */
.L_x_127:
[----:B------:R-:W5:Y:S02]  /*7ac0*/  SYNCS.PHASECHK.TRANS64.TRYWAIT P1, [UR4+0xd8], R4 ;  /* 0x0000d804ff0075a7 */ /* 0x000f640008020144 */
[----:B-----5:R-:W-:Y:S05]  /*7ad0*/  @!P1 BRA `(.L_x_128) ;  /* 0x0000001c00f49947 */ /* 0x020fea0003800000 */
.L_x_181:
[----:B------:R-:W-:Y:S04]  /*7ae0*/  BSSY B0, `(.L_x_129) ;  /* 0x0000010000007945 */ /* 0x000fe80003800000 */
[----:B------:R-:W-:Y:S05]  /*7af0*/  @!P0 BRA `(.L_x_130) ;  /* 0x0000000000388947 */ /* 0x000fea0003800000 */
[----:B------:R-:W-:Y:S01]  /*7b00*/  R2UR UR20, R7 ;  /* 0x00000000071472ca */ /* 0x000fe200000e0000 */
[----:B------:R-:W-:Y:S02]  /*7b10*/  UIADD3 UR8, UP0, UR6, 0x3f0, URZ ;  /* 0x000003f006087890 */ /* 0x000fe4000ff1e03f */
        /* <DEDUP_REMOVED lines=8> */
[----:B-1----:R-:W-:Y:S05]  /*7ba0*/  @!P2 BRA `(.L_x_131) ;  /* 0x000000000004a947 */ /* 0x002fea0003800000 */
[----:B------:R-:W-:Y:S01]  /*7bb0*/  BPT.TRAP 0x1 ;  /* 0x000000040000795c */ /* 0x000fe20000300000 */
.L_x_131:
[----:B------:R-:W1:Y:S02]  /*7bc0*/  LDC R4, c[0x0][0x800] ;  /* 0x00020000ff047b82 */ /* 0x000e640000000800 */
[----:B-1----:R1:W-:Y:S02]  /*7bd0*/  SYNCS.ARRIVE.TRANS64.RED.A0TR RZ, [UR4+0xb8], R4 ;  /* 0x0000b804ffff79a7 */ /* 0x0023e40008300404 */
.L_x_130:
[----:B------:R-:W-:Y:S05]  /*7be0*/  BSYNC B0 ;  /* 0x0000000000007941 */ /* 0x000fea0003800000 */
.L_x_129:
[----:B------:R-:W-:Y:S05]  /*7bf0*/  @!P2 BRA `(.L_x_132) ;  /* 0x000000000004a947 */ /* 0x000fea0003800000 */
[----:B------:R-:W-:Y:S01]  /*7c00*/  BPT.TRAP 0x1 ;  /* 0x000000040000795c */ /* 0x000fe20000300000 */
.L_x_132:
[----:B------:R-:W-:Y:S01]  /*7c10*/  IADD3 R16, P0, R16, UR40, RZ ;  /* 0x0000002810107c10 */ /* 0x000fe2000ff1e0ff */
[----:B------:R-:W-:Y:S01]  /*7c20*/  UIADD3 UR4, UR4, 0xb8, URZ ;  /* 0x000000b804047890 */ /* 0x000fe2000fffe03f */
[----:B------:R-:W-:Y:S01]  /*7c30*/  LOP3.LUT R3, R3, 0x1, RZ, 0x3c, !PT ;  /* 0x0000000103037812 */ /* 0x000fe200078e3cff */
[----:B------:R-:W-:Y:S01]  /*7c40*/  IMAD.MOV.U32 R21, RZ, RZ, -0x1 ;  /* 0xffffffffff157424 */ /* 0x000fe200078e00ff */
[----:B------:R-:W-:Y:S01]  /*7c50*/  IADD3.X R17, R17, UR38, RZ, P0, !PT ;  /* 0x0000002611117c10 */ /* 0x000fe200087fe4ff */
[----:B------:R-:W-:Y:S01]  /*7c60*/  UPRMT UR4, UR36, 0x654, UR4 ;  /* 0x0000065424047896 */ /* 0x000fe20008000004 */
[----:B------:R-:W-:Y:S01]  /*7c70*/  ISETP.GE.U32.AND P0, PT, R16, UR22, PT ;  /* 0x0000001610007c0c */ /* 0x000fe2000bf06070 */
[----:B------:R-:W-:Y:S01]  /*7c80*/  IMAD.MOV.U32 R20, RZ, RZ, -0x1 ;  /* 0xffffffffff147424 */ /* 0x000fe200078e00ff */
[----:B-1----:R-:W-:Y:S01]  /*7c90*/  PRMT R4, RZ, 0x7610, R4 ;  /* 0x00007610ff047816 */ /* 0x002fe20000000004 */
[----:B------:R-:W-:Y:S01]  /*7ca0*/  IMAD.MOV.U32 R7, RZ, RZ, -0x1 ;  /* 0xffffffffff077424 */ /* 0x000fe200078e00ff */
[----:B------:R-:W-:-:S04]  /*7cb0*/  ISETP.GE.U32.AND.EX P0, PT, R17, UR23, PT, P0 ;  /* 0x0000001711007c0c */ /* 0x000fc8000bf06100 */
[----:B------:R-:W-:Y:S09]  /*7cc0*/  SYNCS.ARRIVE.TRANS64.RED.A1T0 RZ, [UR4], RZ ;  /* 0x000000ffffff79a7 */ /* 0x000ff20008100404 */
[----:B------:R-:W-:Y:S05]  /*7cd0*/  @P0 BRA `(.L_x_133) ;  /* 0x0000000400580947 */ /* 0x000fea0003800000 */
[----:B------:R-:W1:Y:S01]  /*7ce0*/  S2R R18, SR_CTAID.X ;  /* 0x0000000000127919 */ /* 0x000e620000002500 */
[----:B------:R-:W5:Y:S01]  /*7cf0*/  LDC.64 R14, c[0x0][0x8d0] ;  /* 0x00023400ff0e7b82 */ /* 0x000f620000000a00 */
[----:B------:R-:W-:Y:S01]  /*7d00*/  ULDC UR4, c[0x0][0x150] ;  /* 0x0000540000047ab9 */ /* 0x000fe20000000800 */
[----:B------:R-:W-:Y:S01]  /*7d10*/  IMAD.MOV.U32 R7, RZ, RZ, R16 ;  /* 0x000000ffff077224 */ /* 0x000fe200078e0010 */
[----:B------:R-:W2:Y:S01]  /*7d20*/  S2R R19, SR_CTAID.Y ;  /* 0x0000000000137919 */ /* 0x000ea20000002600 */
[----:B------:R-:W-:-:S04]  /*7d30*/  MOV R23, R17 ;  /* 0x0000001100177202 */ /* 0x000fc80000000f00 */
[----:B------:R-:W2:Y:S08]  /*7d40*/  LDC R21, c[0x0][0x144] ;  /* 0x00005100ff157b82 */ /* 0x000eb00000000800 */
[----:B------:R-:W3:Y:S01]  /*7d50*/  LDC R20, c[0x0][0x8d8] ;  /* 0x00023600ff147b82 */ /* 0x000ee20000000800 */
[----:B-----5:R-:W-:-:S04]  /*7d60*/  ISETP.NE.U32.AND P0, PT, R14, RZ, PT ;  /* 0x000000ff0e00720c */ /* 0x020fc80003f05070 */
[----:B------:R-:W-:Y:S02]  /*7d70*/  ISETP.NE.AND.EX P0, PT, R15, RZ, PT, P0 ;  /* 0x000000ff0f00720c */ /* 0x000fe40003f05300 */
[----:B-1----:R-:W-:Y:S02]  /*7d80*/  I2FP.F32.U32 R4, R18 ;  /* 0x0000001200047245 */ /* 0x002fe40000201000 */
[----:B--2---:R-:W-:-:S03]  /*7d90*/  I2FP.F32.U32 R22, R19 ;  /* 0x0000001300167245 */ /* 0x004fc60000201000 */
[----:B------:R-:W-:-:S04]  /*7da0*/  FMUL R4, R4, UR4 ;  /* 0x0000000404047c20 */ /* 0x000fc80008400000 */
[----:B------:R1:W2:Y:S02]  /*7db0*/  F2I.U32.TRUNC.NTZ R13, R4 ;  /* 0x00000004000d7305 */ /* 0x0002a4000020f000 */
[----:B---3--:R-:W-:Y:S05]  /*7dc0*/  @!P0 BRA `(.L_x_134) ;  /* 0x0000000000308947 */ /* 0x008fea0003800000 */
[----:B----4-:R-:W3:Y:S02]  /*7dd0*/  LDC R5, c[0x0][0x8dc] ;  /* 0x00023700ff057b82 */ /* 0x010ee40000000800 */
[----:B---3--:R-:W-:-:S05]  /*7de0*/  IADD3 R5, P0, R16, R5, RZ ;  /* 0x0000000510057210 */ /* 0x008fca0007f1e0ff */
[----:B------:R-:W-:-:S04]  /*7df0*/  IMAD.X R23, RZ, RZ, R17, P0 ;  /* 0x000000ffff177224 */ /* 0x000fc800000e0611 */
[----:B------:R-:W-:-:S04]  /*7e00*/  IMAD.WIDE.U32 R6, R23, R14, RZ ;  /* 0x0000000e17067225 */ /* 0x000fc800078e00ff */
[----:B------:R-:W-:-:S04]  /*7e10*/  IMAD.WIDE.U32 R6, P0, R5, R15, R6 ;  /* 0x0000000f05067225 */ /* 0x000fc80007800006 */
[----:B-1----:R-:W-:-:S04]  /*7e20*/  IMAD.WIDE.U32 R4, R5, R14, RZ ;  /* 0x0000000e05047225 */ /* 0x002fc800078e00ff */
[----:B------:R-:W-:Y:S01]  /*7e30*/  IMAD.MOV.U32 R4, RZ, RZ, R7 ;  /* 0x000000ffff047224 */ /* 0x000fe200078e0007 */
[----:B------:R-:W-:Y:S01]  /*7e40*/  IADD3 RZ, P1, R5, R6, RZ ;  /* 0x0000000605ff7210 */ /* 0x000fe20007f3e0ff */
[----:B------:R-:W-:-:S04]  /*7e50*/  IMAD.X R5, RZ, RZ, RZ, P0 ;  /* 0x000000ffff057224 */ /* 0x000fc800000e06ff */
[----:B------:R-:W-:-:S04]  /*7e60*/  IMAD.WIDE.U32.X R4, R23, R15, R4, P1 ;  /* 0x0000000f17047225 */ /* 0x000fc800008e0404 */
[----:B------:R-:W-:Y:S01]  /*7e70*/  IMAD.MOV.U32 R7, RZ, RZ, R4 ;  /* 0x000000ffff077224 */ /* 0x000fe200078e0004 */
[----:B------:R-:W-:-:S07]  /*7e80*/  MOV R23, R5 ;  /* 0x0000000500177202 */ /* 0x000fce0000000f00 */
.L_x_134:
[----:B------:R-:W-:Y:S01]  /*7e90*/  ULDC UR4, c[0x0][0x154] ;  /* 0x0000550000047ab9 */ /* 0x000fe20000000800 */
[----:B------:R-:W3:Y:S01]  /*7ea0*/  LDC R24, c[0x0][0x148] ;  /* 0x00005200ff187b82 */ /* 0x000ee20000000800 */
[----:B------:R-:W-:Y:S01]  /*7eb0*/  FMUL R14, R22, UR4 ;  /* 0x00000004160e7c20 */ /* 0x000fe20008400000 */
[----:B------:R-:W-:Y:S01]  /*7ec0*/  ISETP.NE.AND P2, PT, R2, 0x1, PT ;  /* 0x000000010200780c */ /* 0x000fe20003f45270 */
[----:B--2---:R-:W-:Y:S01]  /*7ed0*/  IMAD.MOV R6, RZ, RZ, -R13 ;  /* 0x000000ffff067224 */ /* 0x004fe200078e0a0d */
[-CC-:B------:R-:W-:Y:S02]  /*7ee0*/  SHF.R.U64 R13, R7, R20.reuse, R23.reuse ;  /* 0x00000014070d7219 */ /* 0x180fe40000001217 */
[----:B------:R-:W-:Y:S01]  /*7ef0*/  SHF.R.U32.HI R20, RZ, R20, R23 ;  /* 0x00000014ff147219 */ /* 0x000fe20000011617 */
[----:B------:R-:W2:Y:S01]  /*7f00*/  F2I.U32.TRUNC.NTZ R14, R14 ;  /* 0x0000000e000e7305 */ /* 0x000ea2000020f000 */
[----:B-1--4-:R-:W1:Y:S01]  /*7f10*/  LDC.64 R4, c[0x0][0x8c8] ;  /* 0x00023200ff047b82 */ /* 0x012e620000000a00 */
[----:B------:R-:W-:Y:S01]  /*7f20*/  IMAD R18, R21, R6, R18 ;  /* 0x0000000615127224 */ /* 0x000fe200078e0212 */
[----:B------:R-:W-:-:S05]  /*7f30*/  IADD3 R21, P0, RZ, -R13, RZ ;  /* 0x8000000dff157210 */ /* 0x000fca0007f1e0ff */
[----:B------:R-:W-:Y:S01]  /*7f40*/  IMAD.X R7, RZ, RZ, ~R20, P0 ;  /* 0x000000ffff077224 */ /* 0x000fe200000e0e14 */
[----:B------:R-:W4:Y:S01]  /*7f50*/  LDC R22, c[0x0][0x8c0] ;  /* 0x00023000ff167b82 */ /* 0x000f220000000800 */
[----:B--2---:R-:W-:-:S07]  /*7f60*/  IMAD.MOV R15, RZ, RZ, -R14 ;  /* 0x000000ffff0f7224 */ /* 0x004fce00078e0a0e */
[----:B------:R-:W2:Y:S01]  /*7f70*/  LDC R25, c[0x0][0x8b0] ;  /* 0x00022c00ff197b82 */ /* 0x000ea20000000800 */
[----:B---3--:R-:W-:-:S07]  /*7f80*/  @P2 IMAD R18, R24, R15, R19 ;  /* 0x0000000f18122224 */ /* 0x008fce00078e0213 */
[----:B------:R-:W3:Y:S01]  /*7f90*/  LDC.64 R14, c[0x0][0x8e8] ;  /* 0x00023a00ff0e7b82 */ /* 0x000ee20000000a00 */
[----:B-1----:R-:W-:-:S04]  /*7fa0*/  IMAD R6, R7, R4, RZ ;  /* 0x0000000407067224 */ /* 0x002fc800078e02ff */
[C---:B------:R-:W-:Y:S02]  /*7fb0*/  IMAD R7, R21.reuse, R5, R6 ;  /* 0x0000000515077224 */ /* 0x040fe400078e0206 */
[----:B------:R-:W-:Y:S01]  /*7fc0*/  IMAD.WIDE.U32 R4, R21, R4, R16 ;  /* 0x0000000415047225 */ /* 0x000fe200078e0010 */
[----:B------:R-:W1:Y:S04]  /*7fd0*/  LDC R6, c[0x0][0x900] ;  /* 0x00024000ff067b82 */ /* 0x000e680000000800 */
[----:B------:R-:W-:-:S04]  /*7fe0*/  IADD3 R5, R5, R7, RZ ;  /* 0x0000000705057210 */ /* 0x000fc80007ffe0ff */
[----:B------:R-:W1:Y:S01]  /*7ff0*/  LDC R24, c[0x0][0x8f0] ;  /* 0x00023c00ff187b82 */ /* 0x000e620000000800 */
[-CC-:B----4-:R-:W-:Y:S02]  /*8000*/  SHF.R.U64 R23, R4, R22.reuse, R5.reuse ;  /* 0x0000001604177219 */ /* 0x190fe40000001205 */
[----:B------:R-:W-:-:S04]  /*8010*/  SHF.R.U32.HI R4, RZ, R22, R5 ;  /* 0x00000016ff047219 */ /* 0x000fc80000011605 */
[-CC-:B--2---:R-:W-:Y:S01]  /*8020*/  SHF.R.U64 R22, R23, R25.reuse, R4.reuse ;  /* 0x0000001917167219 */ /* 0x184fe20000001204 */
[----:B------:R-:W2:Y:S01]  /*8030*/  LDC R20, c[0x0][0x8e0] ;  /* 0x00023800ff147b82 */ /* 0x000ea20000000800 */
[----:B---3--:R-:W-:Y:S02]  /*8040*/  ISETP.NE.U32.AND P0, PT, R14, RZ, PT ;  /* 0x000000ff0e00720c */ /* 0x008fe40003f05070 */
[----:B------:R-:W-:Y:S02]  /*8050*/  SHF.R.U32.HI R5, RZ, R25, R4 ;  /* 0x00000019ff057219 */ /* 0x000fe40000011604 */
[----:B------:R-:W-:-:S03]  /*8060*/  ISETP.NE.AND.EX P0, PT, R15, RZ, PT, P0 ;  /* 0x000000ff0f00720c */ /* 0x000fc60003f05300 */
[----:B------:R-:W3:Y:S01]  /*8070*/  LDC R21, c[0x0][0x8b8] ;  /* 0x00022e00ff157b82 */ /* 0x000ee20000000800 */
[-CC-:B-1----:R-:W-:Y:S02]  /*8080*/  SHF.R.U64 R25, R22, R6.reuse, R5.reuse ;  /* 0x0000000616197219 */ /* 0x182fe40000001205 */
[----:B------:R-:W-:-:S03]  /*8090*/  SHF.R.U32.HI R27, RZ, R6, R5 ;  /* 0x00000006ff1b7219 */ /* 0x000fc60000011605 */
[----:B------:R-:W-:Y:S02]  /*80a0*/  IMAD.MOV.U32 R4, RZ, RZ, R25 ;  /* 0x000000ffff047224 */ /* 0x000fe400078e0019 */
[----:B------:R-:W1:Y:S01]  /*80b0*/  LDC R19, c[0x0][0x8a8] ;  /* 0x00022a00ff137b82 */ /* 0x000e620000000800 */
[----:B------:R-:W-:Y:S01]  /*80c0*/  IMAD.MOV.U32 R5, RZ, RZ, R27 ;  /* 0x000000ffff057224 */ /* 0x000fe200078e001b */
[----:B------:R-:W-:Y:S06]  /*80d0*/  @!P0 BRA `(.L_x_135) ;  /* 0x0000000000288947 */ /* 0x000fec0003800000 */
[----:B------:R-:W4:Y:S02]  /*80e0*/  LDC R4, c[0x0][0x8f4] ;  /* 0x00023d00ff047b82 */ /* 0x000f240000000800 */
[----:B----4-:R-:W-:-:S05]  /*80f0*/  IADD3 R5, P0, R25, R4, RZ ;  /* 0x0000000419057210 */ /* 0x010fca0007f1e0ff */
[----:B------:R-:W-:-:S04]  /*8100*/  IMAD.X R27, RZ, RZ, R27, P0 ;  /* 0x000000ffff1b7224 */ /* 0x000fc800000e061b */
[----:B------:R-:W-:-:S04]  /*8110*/  IMAD.WIDE.U32 R6, R27, R14, RZ ;  /* 0x0000000e1b067225 */ /* 0x000fc800078e00ff */
[----:B------:R-:W-:-:S04]  /*8120*/  IMAD.WIDE.U32 R6, P0, R5, R15, R6 ;  /* 0x0000000f05067225 */ /* 0x000fc80007800006 */
[----:B------:R-:W-:-:S04]  /*8130*/  IMAD.WIDE.U32 R4, R5, R14, RZ ;  /* 0x0000000e05047225 */ /* 0x000fc800078e00ff */
[----:B------:R-:W-:Y:S01]  /*8140*/  IMAD.MOV.U32 R4, RZ, RZ, R7 ;  /* 0x000000ffff047224 */ /* 0x000fe200078e0007 */
[----:B------:R-:W-:Y:S02]  /*8150*/  IADD3 RZ, P1, R5, R6, RZ ;  /* 0x0000000605ff7210 */ /* 0x000fe40007f3e0ff */
[----:B------:R-:W-:-:S03]  /*8160*/  IADD3.X R5, RZ, RZ, RZ, P0, !PT ;  /* 0x000000ffff057210 */ /* 0x000fc600007fe4ff */
[----:B------:R-:W-:-:S08]  /*8170*/  IMAD.WIDE.U32.X R4, R27, R15, R4, P1 ;  /* 0x0000000f1b047225 */ /* 0x000fd000008e0404 */
.L_x_135:
[----:B------:R-:W-:Y:S02]  /*8180*/  SHF.R.U64 R5, R4, R24, R5 ;  /* 0x0000001804057219 */ /* 0x000fe40000001205 */
[----:B------:R-:W-:Y:S02]  /*8190*/  LOP3.LUT R22, R22, R9, RZ, 0xc0, !PT ;  /* 0x0000000916167212 */ /* 0x000fe400078ec0ff */
[----:B------:R-:W-:Y:S01]  /*81a0*/  LOP3.LUT R6, R23, R8, RZ, 0xc0, !PT ;  /* 0x0000000817067212 */ /* 0x000fe200078ec0ff */
[----:B------:R-:W-:Y:S01]  /*81b0*/  IMAD.MOV R4, RZ, RZ, -R5 ;  /* 0x000000ffff047224 */ /* 0x000fe200078e0a05 */
[----:B------:R-:W-:Y:S01]  /*81c0*/  MOV R7, R13 ;  /* 0x0000000d00077202 */ /* 0x000fe20000000f00 */
[----:B------:R-:W-:Y:S02]  /*81d0*/  IMAD R22, R5, UR13, R22 ;  /* 0x0000000d05167c24 */ /* 0x000fe4000f8e0216 */
[----:B--2---:R-:W-:Y:S02]  /*81e0*/  IMAD R20, R4, R20, R25 ;  /* 0x0000001404147224 */ /* 0x004fe400078e0219 */
[----:B---3--:R-:W-:-:S02]  /*81f0*/  IMAD R21, R22, R21, R18 ;  /* 0x0000001516157224 */ /* 0x008fc400078e0212 */
[----:B-1----:R-:W-:Y:S02]  /*8200*/  IMAD R6, R20, R19, R6 ;  /* 0x0000001314067224 */ /* 0x002fe400078e0206 */
[----:B------:R-:W-:-:S03]  /*8210*/  IMAD.MOV.U32 R4, RZ, RZ, 0x1 ;  /* 0x00000001ff047424 */ /* 0x000fc600078e00ff */
[----:B------:R-:W-:Y:S02]  /*8220*/  SEL R20, R6, R21, !P2 ;  /* 0x0000001506147207 */ /* 0x000fe40005000000 */
[----:B------:R-:W-:-:S07]  /*8230*/  SEL R21, R21, R6, !P2 ;  /* 0x0000000615157207 */ /* 0x000fce0005000000 */
.L_x_133:
[----:B------:R-:W-:-:S13]  /*8240*/  LOP3.LUT P0, RZ, R4, 0xff, RZ, 0xc0, !PT ;  /* 0x000000ff04ff7812 */ /* 0x000fda000780c0ff */
[----:B------:R-:W-:Y:S05]  /*8250*/  @P0 BRA `(.L_x_136) ;  /* 0xfffffff0005c0947 */ /* 0x000fea000383ffff */
.L_x_104:
[----:B------:R-:W-:Y:S01]  /*8260*/  ELECT P0, URZ, PT ;  /* 0x00000000003f782f */ /* 0x000fe20003800000 */
[----:B------:R-:W-:-:S12]  /*8270*/  BSSY B0, `(.L_x_137) ;  /* 0x000001b000007945 */ /* 0x000fd80003800000 */
[----:B------:R-:W-:Y:S05]  /*8280*/  @!P0 BRA `(.L_x_138) ;  /* 0x0000000000648947 */ /* 0x000fea0003800000 */
[----:B------:R-:W-:-:S04]  /*8290*/  LOP3.LUT R0, R0, 0x2, RZ, 0xfc, !PT ;  /* 0x0000000200007812 */ /* 0x000fc800078efcff */
[----:B------:R-:W-:-:S13]  /*82a0*/  ISETP.NE.AND P1, PT, R0, 0x3, PT ;  /* 0x000000030000780c */ /* 0x000fda0003f25270 */
[----:B------:R-:W-:Y:S05]  /*82b0*/  @!P1 BRA `(.L_x_139) ;  /* 0x0000000000049947 */ /* 0x000fea0003800000 */
[----:B------:R-:W-:Y:S01]  /*82c0*/  BPT.TRAP 0x1 ;  /* 0x000000040000795c */ /* 0x000fe20000300000 */
.L_x_139:
[----:B--234-:R-:W-:Y:S01]  /*82d0*/  IMAD.U32 R5, RZ, RZ, UR36 ;  /* 0x00000024ff057e24 */ /* 0x01cfe2000f8e00ff */
[----:B------:R-:W-:Y:S02]  /*82e0*/  MOV R2, 0x400 ;  /* 0x0000040000027802 */ /* 0x000fe40000000f00 */
[----:B------:R-:W-:Y:S02]  /*82f0*/  SHF.L.U32 R0, R3, 0x1f, RZ ;  /* 0x0000001f03007819 */ /* 0x000fe400000006ff */
[----:B------:R-:W-:-:S04]  /*8300*/  LEA R5, R5, R2, 0x18 ;  /* 0x0000000205057211 */ /* 0x000fc800078ec0ff */
[----:B------:R-:W1:Y:S02]  /*8310*/  SYNCS.PHASECHK.TRANS64.TRYWAIT P0, [R5+URZ+0xc0], R0 ;  /* 0x0000c000050075a7 */ /* 0x000e64000800017f */
[----:B-1----:R-:W-:Y:S05]  /*8320*/  @!P0 BRA `(.L_x_140) ;  /* 0x0000001400f88947 */ /* 0x002fea0003800000 */
.L_x_182:
[----:B------:R-:W-:Y:S05]  /*8330*/  @!P1 BRA `(.L_x_141) ;  /* 0x0000000000049947 */ /* 0x000fea0003800000 */
[----:B------:R-:W-:Y:S01]  /*8340*/  BPT.TRAP 0x1 ;  /* 0x000000040000795c */ /* 0x000fe20000300000 */
.L_x_141:
[----:B------:R-:W2:Y:S02]  /*8350*/  SYNCS.PHASECHK.TRANS64.TRYWAIT P0, [R5+URZ+0xc8], R0 ;  /* 0x0000c800050075a7 */ /* 0x000ea4000800017f */
[----:B--2---:R-:W-:Y:S05]  /*8360*/  @!P0 BRA `(.L_x_142) ;  /* 0x0000001400fc8947 */ /* 0x004fea0003800000 */
.L_x_183:
[----:B------:R-:W-:Y:S05]  /*8370*/  @!P1 BRA `(.L_x_143) ;  /* 0x0000000000049947 */ /* 0x000fea0003800000 */
[----:B------:R-:W-:Y:S01]  /*8380*/  BPT.TRAP 0x1 ;  /* 0x000000040000795c */ /* 0x000fe20000300000 */
.L_x_143:
[----:B------:R-:W3:Y:S02]  /*8390*/  SYNCS.PHASECHK.TRANS64.TRYWAIT P0, [R5+URZ+0xd0], R0 ;  /* 0x0000d000050075a7 */ /* 0x000ee4000800017f */
[----:B---3--:R-:W-:Y:S05]  /*83a0*/  @!P0 BRA `(.L_x_144) ;  /* 0x0000001800008947 */ /* 0x008fea0003800000 */
.L_x_184:
[----:B------:R-:W-:Y:S05]  /*83b0*/  @!P1 BRA `(.L_x_145) ;  /* 0x0000000000049947 */ /* 0x000fea0003800000 */
[----:B------:R-:W-:Y:S01]  /*83c0*/  BPT.TRAP 0x1 ;  /* 0x000000040000795c */ /* 0x000fe20000300000 */
.L_x_145:
[----:B-123--:R-:W-:-:S07]  /*83d0*/  SHF.L.U32 R0, R3, 0x1f, RZ ;  /* 0x0000001f03007819 */ /* 0x00efce00000006ff */
.L_x_146:
[----:B-1----:R1:W2:Y:S02]  /*83e0*/  SYNCS.PHASECHK.TRANS64.TRYWAIT P0, [R5+URZ+0xd8], R0 ;  /* 0x0000d800050075a7 */ /* 0x0022a4000800017f */
[----:B--2---:R-:W-:Y:S05]  /*83f0*/  @!P0 NANOSLEEP.SYNCS 0x989680 ;  /* 0x009896800000895d */ /* 0x004fea0003900000 */
[----:B------:R-:W2:Y:S02]  /*8400*/  @!P0 SYNCS.PHASECHK.TRANS64 P0, [R5+URZ+0xd8], R0 ;  /* 0x0000d800050085a7 */ /* 0x000ea4000800007f */
[----:B--2---:R-:W-:Y:S05]  /*8410*/  @!P0 BRA `(.L_x_146) ;  /* 0xfffffffc00f08947 */ /* 0x004fea000383ffff */
.L_x_138:
[----:B------:R-:W-:Y:S05]  /*8420*/  BSYNC B0 ;  /* 0x0000000000007941 */ /* 0x000fea0003800000 */
.L_x_137:
[----:B------:R-:W-:Y:S05]  /*8430*/  EXIT ;  /* 0x000000000000794d */ /* 0x000fea0003800000 */
.L_x_99:
[----:B------:R-:W-:Y:S01]  /*8440*/  LOP3.LUT P0, RZ, R11, 0xff, RZ, 0xc0, !PT ;  /* 0x000000ff0bff7812 */ /* 0x000fe2000780c0ff */
[----:B------:R-:W-:Y:S02]  /*8450*/  IMAD.MOV.U32 R0, RZ, RZ, 0x1 ;  /* 0x00000001ff007424 */ /* 0x000fe400078e00ff */
[----:B------:R-:W-:-:S10]  /*8460*/  IMAD.MOV.U32 R12, RZ, RZ, RZ ;  /* 0x000000ffff0c7224 */ /* 0x000fd400078e00ff */
[----:B------:R-:W-:Y:S05]  /*8470*/  @!P0 BRA `(.L_x_147) ;  /* 0x0000000c00148947 */ /* 0x000fea0003800000 */
[----:B------:R-:W1:Y:S01]  /*8480*/  LDC R0, c[0x0][0x28c] ;  /* 0x0000a300ff007b82 */ /* 0x000e620000000800 */
[C---:B------:R-:W-:Y:S01]  /*8490*/  LOP3.LUT P2, RZ, R18.reuse, 0x7f, RZ, 0xc0, !PT ;  /* 0x0000007f12ff7812 */ /* 0x040fe2000784c0ff */
[----:B------:R-:W-:Y:S01]  /*84a0*/  ULDC UR5, c[0x0][0x900] ;  /* 0x0002400000057ab9 */ /* 0x000fe20000000800 */
[----:B------:R-:W-:Y:S01]  /*84b0*/  LOP3.LUT P0, RZ, R18, 0x1f, RZ, 0xc0, !PT ;  /* 0x0000001f12ff7812 */ /* 0x000fe2000780c0ff */
[----:B------:R-:W-:Y:S01]  /*84c0*/  UMOV UR6, 0xffffffff ;  /* 0xffffffff00067882 */ /* 0x000fe20000000000 */
[----:B------:R-:W-:Y:S01]  /*84d0*/  BSSY B0, `(.L_x_147) ;  /* 0x00000bf000007945 */ /* 0x000fe20003800000 */
[----:B------:R-:W-:Y:S01]  /*84e0*/  USHF.L.U32 UR6, UR6, UR5, URZ ;  /* 0x0000000506067299 */ /* 0x000fe2000800063f */
[----:B------:R-:W-:Y:S01]  /*84f0*/  IMAD.MOV.U32 R13, RZ, RZ, 0x1 ;  /* 0x00000001ff0d7424 */ /* 0x000fe200078e00ff */
[----:B------:R-:W-:Y:S01]  /*8500*/  LOP3.LUT R11, R19, 0x2, RZ, 0xfc, !PT ;  /* 0x00000002130b7812 */ /* 0x000fe200078efcff */
[----:B------:R-:W-:Y:S01]  /*8510*/  IMAD.MOV.U32 R12, RZ, RZ, RZ ;  /* 0x000000ffff0c7224 */ /* 0x000fe200078e00ff */
[----:B------:R-:W-:Y:S01]  /*8520*/  PLOP3.LUT P0, PT, P0, P2, PT, 0x8a, 0x0 ;  /* 0x000000000000781c */ /* 0x000fe20000705172 */
[----:B------:R-:W-:Y:S01]  /*8530*/  ULDC UR4, c[0x0][0x8a8] ;  /* 0x00022a0000047ab9 */ /* 0x000fe20000000800 */
[----:B------:R-:W-:-:S02]  /*8540*/  USHF.L.U32 UR17, UR37, UR5, URZ ;  /* 0x0000000525117299 */ /* 0x000fc4000800063f */
[----:B------:R-:W-:Y:S02]  /*8550*/  UIADD3 UR15, UR4, -0x1, URZ ;  /* 0xffffffff040f7890 */ /* 0x000fe4000fffe03f */
[----:B------:R-:W-:Y:S01]  /*8560*/  ULOP3.LUT UR16, URZ, UR6, URZ, 0x33, !UPT ;  /* 0x000000063f107292 */ /* 0x000fe2000f8e333f */
[----:B------:R-:W-:Y:S01]  /*8570*/  ULDC.64 UR20, c[0x0][0x198] ;  /* 0x0000660000147ab9 */ /* 0x000fe20000000a00 */
[----:B-1----:R-:W-:-:S04]  /*8580*/  IADD3 R0, R0, 0x3f, RZ ;  /* 0x0000003f00007810 */ /* 0x002fc80007ffe0ff */
[----:B------:R-:W-:-:S04]  /*8590*/  SHF.R.S32.HI R3, RZ, 0x1f, R0 ;  /* 0x0000001fff037819 */ /* 0x000fc80000011400 */
[----:B------:R-:W-:Y:S01]  /*85a0*/  LEA.HI R3, R3, R0, RZ, 0x6 ;  /* 0x0000000003037211 */ /* 0x000fe200078f30ff */
[----:B------:R-:W-:-:S03]  /*85b0*/  IMAD.MOV.U32 R0, RZ, RZ, 0x1 ;  /* 0x00000001ff007424 */ /* 0x000fc600078e00ff */
[----:B------:R-:W-:-:S04]  /*85c0*/  SHF.R.S32.HI R3, RZ, 0x6, R3 ;  /* 0x00000006ff037819 */ /* 0x000fc80000011403 */
[----:B------:R-:W-:-:S07]  /*85d0*/  IADD3 R10, R3, 0x1, RZ ;  /* 0x00000001030a7810 */ /* 0x000fce0007ffe0ff */
.L_x_159:
[----:B------:R-:W-:-:S03]  /*85e0*/  UMOV UR4, 0xffffffff ;  /* 0xffffffff00047882 */ /* 0x000fc60000000000 */
[----:B------:R-:W-:Y:S05]  /*85f0*/  BRA.DIV UR4, `(.L_x_148) ;  /* 0x0000001604807947 */ /* 0x000fea000b800000 */
[----:B------:R-:W-:-:S13]  /*8600*/  ELECT P6, URZ, PT ;  /* 0x00000000003f782f */ /* 0x000fda00038c0000 */
.L_x_187:
[----:B------:R-:W1:Y:S01]  /*8610*/  LDC R4, c[0x0][0x28c] ;  /* 0x0000a300ff047b82 */ /* 0x000e620000000800 */
[----:B------:R-:W-:Y:S01]  /*8620*/  BSSY B1, `(.L_x_149) ;  /* 0x0000037000017945 */ /* 0x000fe20003800000 */
[----:B-1----:R-:W-:-:S13]  /*8630*/  ISETP.LT.OR P6, PT, R4, 0x1, !P6 ;  /* 0x000000010400780c */ /* 0x002fda00077c1670 */
[----:B------:R-:W-:Y:S05]  /*8640*/  @P6 BRA `(.L_x_150) ;  /* 0x0000000000d06947 */ /* 0x000fea0003800000 */
[----:B------:R-:W-:Y:S01]  /*8650*/  IMAD.SHL.U32 R20, R20, 0x40, RZ ;  /* 0x0000004014147824 */ /* 0x000fe200078e00ff */
[----:B------:R-:W-:Y:S01]  /*8660*/  MOV R4, R10 ;  /* 0x0000000a00047202 */ /* 0x000fe20000000f00 */
[----:B------:R-:W-:Y:S02]  /*8670*/  IMAD.SHL.U32 R21, R21, 0x100, RZ ;  /* 0x0000010015157824 */ /* 0x000fe400078e00ff */
[----:B------:R-:W-:Y:S02]  /*8680*/  IMAD.MOV.U32 R14, RZ, RZ, RZ ;  /* 0x000000ffff0e7224 */ /* 0x000fe400078e00ff */
[----:B------:R-:W-:Y:S02]  /*8690*/  IMAD.MOV.U32 R5, RZ, RZ, R0 ;  /* 0x000000ffff057224 */ /* 0x000fe400078e0000 */
[----:B------:R-:W-:-:S07]  /*86a0*/  IMAD.MOV.U32 R6, RZ, RZ, R12 ;  /* 0x000000ffff067224 */ /* 0x000fce00078e000c */
.L_x_154:
[----:B------:R-:W1:Y:S01]  /*86b0*/  S2R R9, SR_CgaCtaId ;  /* 0x0000000000097919 */ /* 0x000e620000008800 */
[----:B------:R-:W-:-:S04]  /*86c0*/  MOV R8, 0x400 ;  /* 0x0000040000087802 */ /* 0x000fc80000000f00 */
[----:B-1----:R-:W-:Y:S02]  /*86d0*/  LEA R23, R9, R8, 0x18 ;  /* 0x0000000809177211 */ /* 0x002fe400078ec0ff */
[----:B------:R-:W-:Y:S01]  /*86e0*/  SHF.L.U32 R8, R5, 0x1f, RZ ;  /* 0x0000001f05087819 */ /* 0x000fe200000006ff */
[----:B------:R-:W1:Y:S02]  /*86f0*/  @!P2 LDC R9, c[0x0][0x500] ;  /* 0x00014000ff09ab82 */ /* 0x000e640000000800 */
[----:B------:R-:W-:-:S04]  /*8700*/  IMAD R15, R6, 0x8, R23 ;  /* 0x00000008060f7824 */ /* 0x000fc800078e0217 */
[----:B------:R-:W2:Y:S02]  /*8710*/  SYNCS.PHASECHK.TRANS64.TRYWAIT P1, [R15+URZ+0x50], R8 ;  /* 0x000050080f0075a7 */ /* 0x000ea4000802017f */
[----:B--2---:R-:W-:Y:S05]  /*8720*/  @!P1 BRA `(.L_x_151) ;  /* 0x0000001400549947 */ /* 0x004fea0003800000 */
.L_x_188:
[----:B--2---:R-:W-:Y:S01]  /*8730*/  PRMT R8, R11, 0x9910, RZ ;  /* 0x000099100b087816 */ /* 0x004fe200000000ff */
[----:B-1----:R1:W-:Y:S03]  /*8740*/  @!P2 SYNCS.ARRIVE.TRANS64 RZ, [R15+URZ], R9 ;  /* 0x000000090fffa9a7 */ /* 0x0023e6000800003f */
[----:B------:R-:W-:-:S13]  /*8750*/  ISETP.NE.AND P1, PT, R8, 0x2, PT ;  /* 0x000000020800780c */ /* 0x000fda0003f25270 */
[----:B-1----:R-:W-:Y:S05]  /*8760*/  @P1 BRA `(.L_x_152) ;  /* 0x0000000000041947 */ /* 0x002fea0003800000 */
[----:B------:R-:W-:Y:S01]  /*8770*/  BPT.TRAP 0x1 ;  /* 0x000000040000795c */ /* 0x000fe20000300000 */
.L_x_152:
[----:B------:R-:W-:Y:S05]  /*8780*/  @P0 BRA `(.L_x_153) ;  /* 0x0000000000040947 */ /* 0x000fea0003800000 */
[----:B------:R-:W-:Y:S01]  /*8790*/  BPT.TRAP 0x1 ;  /* 0x000000040000795c */ /* 0x000fe20000300000 */
.L_x_153:
[C---:B------:R-:W-:Y:S01]  /*87a0*/  LEA R8, R6.reuse, R23, 0xe ;  /* 0x0000001706087211 */ /* 0x040fe200078e70ff */
[----:B------:R-:W-:Y:S01]  /*87b0*/  IMAD R23, R6, 0x1000, R23 ;  /* 0x0000100006177824 */ /* 0x000fe200078e0217 */
[----:B------:R-:W-:Y:S01]  /*87c0*/  R2UR UR9, R15 ;  /* 0x000000000f0972ca */ /* 0x000fe200000e0000 */
[----:B------:R-:W-:Y:S01]  /*87d0*/  VIADD R4, R4, 0xffffffff ;  /* 0xffffffff04047836 */ /* 0x000fe20000000000 */
[----:B------:R-:W-:Y:S01]  /*87e0*/  R2UR UR5, R8 ;  /* 0x00000000080572ca */ /* 0x000fe200000e0000 */
[----:B------:R-:W-:Y:S01]  /*87f0*/  UIADD3 UR4, UP0, UR20, 0xf0, URZ ;  /* 0x000000f014047890 */ /* 0x000fe2000ff1e03f */
[----:B------:R-:W-:Y:S01]  /*8800*/  R2UR UR8, R23 ;  /* 0x00000000170872ca */ /* 0x000fe200000e0000 */
[----:B------:R-:W-:Y:S01]  /*8810*/  UIADD3 UR22, UP1, UR20, 0x1f0, URZ ;  /* 0x000001f014167890 */ /* 0x000fe2000ff3e03f */
[----:B------:R-:W-:Y:S01]  /*8820*/  R2UR UR11, R21 ;  /* 0x00000000150b72ca */ /* 0x000fe200000e0000 */
[----:B------:R-:W-:Y:S01]  /*8830*/  VIADD R6, R6, 0x1 ;  /* 0x0000000106067836 */ /* 0x000fe20000000000 */
[----:B------:R-:W-:Y:S01]  /*8840*/  R2UR UR10, R14 ;  /* 0x000000000e0a72ca */ /* 0x000fe200000e0000 */
[----:B------:R-:W-:Y:S01]  /*8850*/  UIADD3.X UR23, URZ, UR21, URZ, UP1, !UPT ;  /* 0x000000153f177290 */ /* 0x000fe20008ffe43f */
[----:B------:R-:W-:Y:S01]  /*8860*/  R2UR UR12, R7 ;  /* 0x00000000070c72ca */ /* 0x000fe200000e0000 */
[----:B------:R-:W-:Y:S01]  /*8870*/  UMOV UR6, 0x0 ;  /* 0x0000000000067882 */ /* 0x000fe20000000000 */
[----:B------:R-:W-:Y:S01]  /*8880*/  R2UR UR18, R20 ;  /* 0x00000000141272ca */ /* 0x000fe200000e0000 */
[----:B------:R-:W-:Y:S01]  /*8890*/  UMOV UR7, 0x10000000 ;  /* 0x1000000000077882 */ /* 0x000fe20000000000 */
[----:B------:R-:W-:Y:S01]  /*88a0*/  ISETP.GT.AND P3, PT, R4, 0x1, PT ;  /* 0x000000010400780c */ /* 0x000fe20003f64270 */
[----:B------:R-:W-:Y:S01]  /*88b0*/  UIADD3 UR13, UR5, 0x6200, URZ ;  /* 0x00006200050d7890 */ /* 0x000fe2000fffe03f */
[----:B------:R-:W-:Y:S01]  /*88c0*/  ISETP.NE.AND P1, PT, R6, 0xa, PT ;  /* 0x0000000a0600780c */ /* 0x000fe20003f25270 */
[----:B------:R-:W-:Y:S01]  /*88d0*/  UIADD3.X UR5, URZ, UR21, URZ, UP0, !UPT ;  /* 0x000000153f057290 */ /* 0x000fe200087fe43f */
[----:B------:R-:W-:Y:S01]  /*88e0*/  IADD3 R14, R14, 0x40, RZ ;  /* 0x000000400e0e7810 */ /* 0x000fe20007ffe0ff */
[----:B------:R-:W-:Y:S01]  /*88f0*/  UIADD3 UR14, UR8, 0x2e200, URZ ;  /* 0x0002e200080e7890 */ /* 0x000fe2000fffe03f */
[----:B------:R-:W-:-:S02]  /*8900*/  SEL R8, RZ, 0x1, P1 ;  /* 0x00000001ff087807 */ /* 0x000fc40000800000 */
[----:B------:R-:W-:Y:S01]  /*8910*/  UMOV UR8, UR13 ;  /* 0x0000000d00087c82 */ /* 0x000fe20008000000 */
[----:B------:R-:W-:Y:S02]  /*8920*/  SEL R6, R6, RZ, P1 ;  /* 0x000000ff06067207 */ /* 0x000fe40000800000 */
[----:B------:R-:W-:Y:S01]  /*8930*/  LOP3.LUT R5, R5, R8, RZ, 0x3c, !PT ;  /* 0x0000000805057212 */ /* 0x000fe200078e3cff */
[----:B------:R1:W-:Y:S02]  /*8940*/  UTMALDG.3D [UR8], [UR4], desc[UR6] ;  /* 0x00000608040075b4 */ /* 0x0003e40008011000 */
[----:B-1----:R-:W-:Y:S01]  /*8950*/  UMOV UR8, UR14 ;  /* 0x0000000e00087c82 */ /* 0x002fe20008000000 */
[----:B------:R-:W-:Y:S02]  /*8960*/  UMOV UR11, UR18 ;  /* 0x00000012000b7c82 */ /* 0x000fe40008000000 */
[----:B------:R1:W-:Y:S02]  /*8970*/  UTMALDG.3D [UR8], [UR22], desc[UR6] ;  /* 0x00000608160075b4 */ /* 0x0003e40008011000 */
[----:B-1----:R-:W-:Y:S05]  /*8980*/  @P3 BRA `(.L_x_154) ;  /* 0xfffffffc00483947 */ /* 0x002fea000383ffff */
.L_x_150:
[----:B------:R-:W-:Y:S05]  /*8990*/  BSYNC B1 ;  /* 0x0000000000017941 */ /* 0x000fea0003800000 */
.L_x_149:
[----:B------:R-:W-:Y:S01]  /*89a0*/  LOP3.LUT P3, RZ, R13, 0xff, RZ, 0xc0, !PT ;  /* 0x000000ff0dff7812 */ /* 0x000fe2000786c0ff */
[----:B------:R-:W-:Y:S01]  /*89b0*/  IMAD.IADD R12, R3, 0x1, R12 ;  /* 0x00000001030c7824 */ /* 0x000fe200078e020c */
[----:B------:R-:W-:Y:S01]  /*89c0*/  IADD3 R16, P4, R16, UR40, RZ ;  /* 0x0000002810107c10 */ /* 0x000fe2000ff9e0ff */
[----:B------:R-:W-:Y:S01]  /*89d0*/  ULDC.64 UR4, c[0x0][0x8f8] ;  /* 0x00023e0000047ab9 */ /* 0x000fe20000000a00 */
[----:B------:R-:W-:Y:S01]  /*89e0*/  BSSY B1, `(.L_x_155) ;  /* 0x000006b000017945 */ /* 0x000fe20003800000 */
[----:B------:R-:W-:Y:S01]  /*89f0*/  IMAD.MOV.U32 R21, RZ, RZ, -0x1 ;  /* 0xffffffffff157424 */ /* 0x000fe200078e00ff */
[----:B------:R-:W-:Y:S01]  /*8a00*/  ISETP.GT.U32.AND P1, PT, R12, 0x9, PT ;  /* 0x000000090c00780c */ /* 0x000fe20003f24070 */
[----:B------:R-:W-:Y:S01]  /*8a10*/  IMAD.MOV.U32 R20, RZ, RZ, -0x1 ;  /* 0xffffffffff147424 */ /* 0x000fe200078e00ff */
[----:B------:R-:W-:Y:S02]  /*8a20*/  IADD3.X R17, R17, UR38, RZ, P4, !PT ;  /* 0x0000002611117c10 */ /* 0x000fe4000a7fe4ff */
[----:B------:R-:W-:-:S02]  /*8a30*/  ISETP.LT.U32.AND P1, PT, R3, 0xa, P1 ;  /* 0x0000000a0300780c */ /* 0x000fc40000f21070 */
[----:B------:R-:W-:Y:S01]  /*8a40*/  PRMT R13, RZ, 0x7610, R13 ;  /* 0x00007610ff0d7816 */ /* 0x000fe2000000000d */
[----:B------:R-:W1:Y:S01]  /*8a50*/  @P3 S2R R5, SR_CgaCtaId ;  /* 0x0000000000053919 */ /* 0x000e620000008800 */
[----:B------:R-:W-:-:S04]  /*8a60*/  @P3 MOV R4, 0x400 ;  /* 0x0000040000043802 */ /* 0x000fc80000000f00 */
[----:B-1----:R-:W-:Y:S01]  /*8a70*/  @P3 LEA R6, R5, R4, 0x18 ;  /* 0x0000000405063211 */ /* 0x002fe200078ec0ff */
[----:B------:R-:W-:-:S03]  /*8a80*/  IMAD.WIDE.U32 R4, R12, -0x33333333, RZ ;  /* 0xcccccccd0c047825 */ /* 0x000fc600078e00ff */
[----:B------:R1:W-:Y:S01]  /*8a90*/  @P3 SYNCS.ARRIVE.TRANS64.A1T0 RZ, [R6+URZ+0xe8], RZ ;  /* 0x0000e8ff06ff39a7 */ /* 0x0003e2000810003f */
[----:B------:R-:W-:Y:S02]  /*8aa0*/  ISETP.GE.U32.AND P3, PT, R3, 0xa, PT ;  /* 0x0000000a0300780c */ /* 0x000fe40003f66070 */
[----:B------:R-:W-:Y:S02]  /*8ab0*/  SHF.R.U32.HI R7, RZ, 0x3, R5 ;  /* 0x00000003ff077819 */ /* 0x000fe40000011605 */
[----:B------:R-:W-:Y:S02]  /*8ac0*/  SEL R5, RZ, 0x1, !P1 ;  /* 0x00000001ff057807 */ /* 0x000fe40004800000 */
[----:B------:R-:W-:Y:S01]  /*8ad0*/  ISETP.GE.U32.AND P1, PT, R16, UR4, PT ;  /* 0x0000000410007c0c */ /* 0x000fe2000bf26070 */
[----:B------:R-:W-:Y:S01]  /*8ae0*/  IMAD R12, R7, -0xa, R12 ;  /* 0xfffffff6070c7824 */ /* 0x000fe200078e020c */
[----:B------:R-:W-:Y:S02]  /*8af0*/  LOP3.LUT R0, R0, R5, RZ, 0x3c, !PT ;  /* 0x0000000500007212 */ /* 0x000fe400078e3cff */
[----:B------:R-:W-:-:S02]  /*8b00*/  ISETP.GE.U32.AND.EX P1, PT, R17, UR5, PT, P1 ;  /* 0x0000000511007c0c */ /* 0x000fc4000bf26110 */
[----:B------:R-:W-:Y:S02]  /*8b10*/  PRMT R4, RZ, 0x7610, R4 ;  /* 0x00007610ff047816 */ /* 0x000fe40000000004 */
[----:B------:R-:W-:Y:S02]  /*8b20*/  @P3 LOP3.LUT R0, R0, 0x1, R7, 0x78, !PT ;  /* 0x0000000100003812 */ /* 0x000fe400078e7807 */
[----:B------:R-:W-:-:S07]  /*8b30*/  MOV R7, 0xffffffff ;  /* 0xffffffff00077802 */ /* 0x000fce0000000f00 */
[----:B-1----:R-:W-:Y:S05]  /*8b40*/  @P1 BRA `(.L_x_156) ;  /* 0x0000000400501947 */ /* 0x002fea0003800000 */
[----:B------:R-:W-:Y:S01]  /*8b50*/  ULDC.64 UR4, c[0x0][0x8d0] ;  /* 0x0002340000047ab9 */ /* 0x000fe20000000a00 */
[----:B------:R-:W1:Y:S01]  /*8b60*/  S2R R15, SR_CTAID.X ;  /* 0x00000000000f7919 */ /* 0x000e620000002500 */
[----:B------:R-:W-:Y:S01]  /*8b70*/  ISETP.NE.U32.AND P1, PT, RZ, UR4, PT ;  /* 0x00000004ff007c0c */ /* 0x000fe2000bf25070 */
[----:B------:R-:W-:Y:S01]  /*8b80*/  ULDC UR7, c[0x0][0x8d8] ;  /* 0x0002360000077ab9 */ /* 0x000fe20000000800 */
[----:B------:R-:W-:Y:S01]  /*8b90*/  IMAD.MOV.U32 R4, RZ, RZ, R16 ;  /* 0x000000ffff047224 */ /* 0x000fe200078e0010 */
[----:B------:R-:W2:Y:S01]  /*8ba0*/  S2R R14, SR_CTAID.Y ;  /* 0x00000000000e7919 */ /* 0x000ea20000002600 */
[----:B------:R-:W-:Y:S01]  /*8bb0*/  ISETP.NE.AND.EX P1, PT, RZ, UR5, PT, P1 ;  /* 0x00000005ff007c0c */ /* 0x000fe2000bf25310 */
[----:B------:R-:W-:-:S12]  /*8bc0*/  IMAD.MOV.U32 R5, RZ, RZ, R17 ;  /* 0x000000ffff057224 */ /* 0x000fd800078e0011 */
[----:B------:R-:W-:Y:S05]  /*8bd0*/  @!P1 BRA `(.L_x_157) ;  /* 0x0000000000289947 */ /* 0x000fea0003800000 */
[----:B------:R-:W-:Y:S02]  /*8be0*/  ULDC UR6, c[0x0][0x8dc] ;  /* 0x0002370000067ab9 */ /* 0x000fe40000000800 */
[----:B------:R-:W-:-:S05]  /*8bf0*/  IADD3 R9, P1, R16, UR6, RZ ;  /* 0x0000000610097c10 */ /* 0x000fca000ff3e0ff */
[----:B------:R-:W-:-:S04]  /*8c00*/  IMAD.X R21, RZ, RZ, R17, P1 ;  /* 0x000000ffff157224 */ /* 0x000fc800008e0611 */
[----:B------:R-:W-:-:S04]  /*8c10*/  IMAD.WIDE.U32 R6, R21, UR4, RZ ;  /* 0x0000000415067c25 */ /* 0x000fc8000f8e00ff */
[----:B------:R-:W-:-:S04]  /*8c20*/  IMAD.WIDE.U32 R6, P1, R9, UR5, R6 ;  /* 0x0000000509067c25 */ /* 0x000fc8000f820006 */
[----:B------:R-:W-:Y:S01]  /*8c30*/  IMAD.WIDE.U32 R8, R9, UR4, RZ ;  /* 0x0000000409087c25 */ /* 0x000fe2000f8e00ff */
[----:B------:R-:W-:-:S03]  /*8c40*/  IADD3.X R5, RZ, RZ, RZ, P1, !PT ;  /* 0x000000ffff057210 */ /* 0x000fc60000ffe4ff */
[----:B------:R-:W-:Y:S01]  /*8c50*/  IMAD.MOV.U32 R4, RZ, RZ, R7 ;  /* 0x000000ffff047224 */ /* 0x000fe200078e0007 */
[----:B------:R-:W-:-:S05]  /*8c60*/  IADD3 RZ, P1, R9, R6, RZ ;  /* 0x0000000609ff7210 */ /* 0x000fca0007f3e0ff */
[----:B------:R-:W-:-:S08]  /*8c70*/  IMAD.WIDE.U32.X R4, R21, UR5, R4, P1 ;  /* 0x0000000515047c25 */ /* 0x000fd000088e0404 */
.L_x_157:
[--C-:B------:R-:W-:Y:S01]  /*8c80*/  SHF.R.U64 R8, R4, UR7, R5.reuse ;  /* 0x0000000704087c19 */ /* 0x100fe20008001205 */
[----:B------:R-:W-:Y:S01]  /*8c90*/  ULDC.64 UR4, c[0x0][0x8c8] ;  /* 0x0002320000047ab9 */ /* 0x000fe20000000a00 */
[----:B------:R-:W-:Y:S01]  /*8ca0*/  SHF.R.U32.HI R4, RZ, UR7, R5 ;  /* 0x00000007ff047c19 */ /* 0x000fe20008011605 */
[----:B------:R-:W3:Y:S01]  /*8cb0*/  LDC R24, c[0x0][0x144] ;  /* 0x00005100ff187b82 */ /* 0x000ee20000000800 */
[----:B------:R-:W-:Y:S01]  /*8cc0*/  IADD3 R7, P1, RZ, -R8, RZ ;  /* 0x80000008ff077210 */ /* 0x000fe20007f3e0ff */
[----:B------:R-:W-:Y:S01]  /*8cd0*/  ULDC.64 UR8, c[0x0][0x8e8] ;  /* 0x00023a0000087ab9 */ /* 0x000fe20000000a00 */
[----:B-1----:R-:W-:Y:S01]  /*8ce0*/  I2FP.F32.U32 R9, R15 ;  /* 0x0000000f00097245 */ /* 0x002fe20000201000 */
[----:B------:R-:W-:Y:S02]  /*8cf0*/  ULDC UR6, c[0x0][0x8b0] ;  /* 0x00022c0000067ab9 */ /* 0x000fe40000000800 */
[----:B------:R-:W-:Y:S01]  /*8d00*/  IMAD.X R4, RZ, RZ, ~R4, P1 ;  /* 0x000000ffff047224 */ /* 0x000fe200008e0e04 */
[----:B------:R-:W-:Y:S01]  /*8d10*/  ISETP.NE.U32.AND P1, PT, RZ, UR8, PT ;  /* 0x00000008ff007c0c */ /* 0x000fe2000bf25070 */
[----:B------:R-:W1:Y:S02]  /*8d20*/  LDC R21, c[0x0][0x148] ;  /* 0x00005200ff157b82 */ /* 0x000e640000000800 */
[----:B------:R-:W-:Y:S01]  /*8d30*/  IMAD R6, R4, UR4, RZ ;  /* 0x0000000404067c24 */ /* 0x000fe2000f8e02ff */
[----:B------:R-:W-:Y:S01]  /*8d40*/  ISETP.NE.AND.EX P1, PT, RZ, UR9, PT, P1 ;  /* 0x00000009ff007c0c */ /* 0x000fe2000bf25310 */
[----:B------:R-:W-:Y:S01]  /*8d50*/  IMAD.WIDE.U32 R4, R7, UR4, R16 ;  /* 0x0000000407047c25 */ /* 0x000fe2000f8e0010 */
[----:B------:R-:W-:-:S03]  /*8d60*/  ULDC UR4, c[0x0][0x150] ;  /* 0x0000540000047ab9 */ /* 0x000fc60000000800 */
[----:B------:R-:W-:Y:S02]  /*8d70*/  IMAD R7, R7, UR5, R6 ;  /* 0x0000000507077c24 */ /* 0x000fe4000f8e0206 */
[----:B------:R-:W-:Y:S01]  /*8d80*/  FMUL R6, R9, UR4 ;  /* 0x0000000409067c20 */ /* 0x000fe20008400000 */
[----:B------:R-:W-:Y:S01]  /*8d90*/  ULDC UR4, c[0x0][0x8c0] ;  /* 0x0002300000047ab9 */ /* 0x000fe20000000800 */
[----:B------:R-:W-:Y:S01]  /*8da0*/  ULDC UR5, c[0x0][0x154] ;  /* 0x0000550000057ab9 */ /* 0x000fe20000000800 */
[----:B------:R-:W-:-:S03]  /*8db0*/  IMAD.IADD R5, R5, 0x1, R7 ;  /* 0x0000000105057824 */ /* 0x000fc600078e0207 */
[----:B------:R-:W4:Y:S02]  /*8dc0*/  F2I.U32.TRUNC.NTZ R6, R6 ;  /* 0x0000000600067305 */ /* 0x000f24000020f000 */
[----:B------:R-:W-:Y:S02]  /*8dd0*/  SHF.R.U64 R9, R4, UR4, R5 ;  /* 0x0000000404097c19 */ /* 0x000fe40008001205 */
[----:B--2---:R-:W-:-:S05]  /*8de0*/  I2FP.F32.U32 R4, R14 ;  /* 0x0000000e00047245 */ /* 0x004fca0000201000 */
[----:B------:R-:W-:Y:S01]  /*8df0*/  FMUL R22, R4, UR5 ;  /* 0x0000000504167c20 */ /* 0x000fe20008400000 */
[----:B------:R-:W-:Y:S01]  /*8e00*/  SHF.R.U32.HI R4, RZ, UR4, R5 ;  /* 0x00000004ff047c19 */ /* 0x000fe20008011605 */
[----:B------:R-:W-:-:S03]  /*8e10*/  ULDC UR4, c[0x0][0x900] ;  /* 0x0002400000047ab9 */ /* 0x000fc60000000800 */
[--C-:B------:R-:W-:Y:S01]  /*8e20*/  SHF.R.U64 R20, R9, UR6, R4.reuse ;  /* 0x0000000609147c19 */ /* 0x100fe20008001204 */
[----:B------:R-:W2:Y:S01]  /*8e30*/  F2I.U32.TRUNC.NTZ R22, R22 ;  /* 0x0000001600167305 */ /* 0x000ea2000020f000 */
[----:B------:R-:W-:Y:S02]  /*8e40*/  SHF.R.U32.HI R5, RZ, UR6, R4 ;  /* 0x00000006ff057c19 */ /* 0x000fe40008011604 */
[----:B----4-:R-:W-:Y:S02]  /*8e50*/  IADD3 R6, -R6, RZ, RZ ;  /* 0x000000ff06067210 */ /* 0x010fe40007ffe1ff */
[--C-:B------:R-:W-:Y:S02]  /*8e60*/  SHF.R.U64 R18, R20, UR4, R5.reuse ;  /* 0x0000000414127c19 */ /* 0x100fe40008001205 */
[----:B------:R-:W-:Y:S01]  /*8e70*/  SHF.R.U32.HI R23, RZ, UR4, R5 ;  /* 0x00000004ff177c19 */ /* 0x000fe20008011605 */
[----:B---3--:R-:W-:Y:S02]  /*8e80*/  IMAD R15, R24, R6, R15 ;  /* 0x00000006180f7224 */ /* 0x008fe400078e020f */
[----:B------:R-:W-:-:S02]  /*8e90*/  IMAD.MOV.U32 R4, RZ, RZ, R18 ;  /* 0x000000ffff047224 */ /* 0x000fc400078e0012 */
[----:B------:R-:W-:Y:S01]  /*8ea0*/  IMAD.MOV.U32 R5, RZ, RZ, R23 ;  /* 0x000000ffff057224 */ /* 0x000fe200078e0017 */
[----:B------:R-:W-:Y:S06]  /*8eb0*/  @!P1 BRA `(.L_x_158) ;  /* 0x0000000000289947 */ /* 0x000fec0003800000 */
[----:B------:R-:W-:Y:S02]  /*8ec0*/  ULDC UR4, c[0x0][0x8f4] ;  /* 0x00023d0000047ab9 */ /* 0x000fe40000000800 */
[----:B------:R-:W-:-:S05]  /*8ed0*/  IADD3 R5, P1, R18, UR4, RZ ;  /* 0x0000000412057c10 */ /* 0x000fca000ff3e0ff */
[----:B------:R-:W-:-:S04]  /*8ee0*/  IMAD.X R23, RZ, RZ, R23, P1 ;  /* 0x000000ffff177224 */ /* 0x000fc800008e0617 */
[----:B------:R-:W-:-:S04]  /*8ef0*/  IMAD.WIDE.U32 R6, R23, UR8, RZ ;  /* 0x0000000817067c25 */ /* 0x000fc8000f8e00ff */
[----:B------:R-:W-:-:S04]  /*8f00*/  IMAD.WIDE.U32 R6, P1, R5, UR9, R6 ;  /* 0x0000000905067c25 */ /* 0x000fc8000f820006 */
[----:B------:R-:W-:-:S04]  /*8f10*/  IMAD.WIDE.U32 R4, R5, UR8, RZ ;  /* 0x0000000805047c25 */ /* 0x000fc8000f8e00ff */
[----:B------:R-:W-:Y:S01]  /*8f20*/  IMAD.MOV.U32 R4, RZ, RZ, R7 ;  /* 0x000000ffff047224 */ /* 0x000fe200078e0007 */
[----:B------:R-:W-:Y:S02]  /*8f30*/  IADD3 RZ, P3, R5, R6, RZ ;  /* 0x0000000605ff7210 */ /* 0x000fe40007f7e0ff */
[----:B------:R-:W-:-:S03]  /*8f40*/  IADD3.X R5, RZ, RZ, RZ, P1, !PT ;  /* 0x000000ffff057210 */ /* 0x000fc60000ffe4ff */
[----:B------:R-:W-:-:S08]  /*8f50*/  IMAD.WIDE.U32.X R4, R23, UR9, R4, P3 ;  /* 0x0000000917047c25 */ /* 0x000fd000098e0404 */
.L_x_158:
[----:B------:R-:W-:Y:S01]  /*8f60*/  ISETP.NE.AND P1, PT, R2, 0x1, PT ;  /* 0x000000010200780c */ /* 0x000fe20003f25270 */
[----:B------:R-:W-:Y:S01]  /*8f70*/  ULDC UR4, c[0x0][0x8f0] ;  /* 0x00023c0000047ab9 */ /* 0x000fe20000000800 */
[----:B------:R-:W-:Y:S01]  /*8f80*/  LOP3.LUT R20, R20, UR16, RZ, 0xc0, !PT ;  /* 0x0000001014147c12 */ /* 0x000fe2000f8ec0ff */
[----:B--2---:R-:W-:Y:S01]  /*8f90*/  IMAD.MOV R22, RZ, RZ, -R22 ;  /* 0x000000ffff167224 */ /* 0x004fe200078e0a16 */
[----:B------:R-:W-:Y:S01]  /*8fa0*/  SHF.R.U64 R5, R4, UR4, R5 ;  /* 0x0000000404057c19 */ /* 0x000fe20008001205 */
[----:B------:R-:W-:Y:S01]  /*8fb0*/  ULDC UR4, c[0x0][0x8e0] ;  /* 0x0002380000047ab9 */ /* 0x000fe20000000800 */
[----:B------:R-:W-:Y:S01]  /*8fc0*/  LOP3.LUT R9, R9, UR15, RZ, 0xc0, !PT ;  /* 0x0000000f09097c12 */ /* 0x000fe2000f8ec0ff */
[----:B------:R-:W-:Y:S01]  /*8fd0*/  ULDC UR5, c[0x0][0x8b8] ;  /* 0x00022e0000057ab9 */ /* 0x000fe20000000800 */
[----:B------:R-:W-:Y:S01]  /*8fe0*/  MOV R4, 0x1 ;  /* 0x0000000100047802 */ /* 0x000fe20000000f00 */
[----:B------:R-:W-:Y:S02]  /*8ff0*/  IMAD.MOV R7, RZ, RZ, -R5 ;  /* 0x000000ffff077224 */ /* 0x000fe400078e0a05 */
[----:B------:R-:W-:-:S02]  /*9000*/  IMAD R20, R5, UR17, R20 ;  /* 0x0000001105147c24 */ /* 0x000fc4000f8e0214 */
[----:B-1----:R-:W-:Y:S02]  /*9010*/  @P1 IMAD R15, R21, R22, R14 ;  /* 0x00000016150f1224 */ /* 0x002fe400078e020e */
[----:B------:R-:W-:Y:S01]  /*9020*/  IMAD R18, R7, UR4, R18 ;  /* 0x0000000407127c24 */ /* 0x000fe2000f8e0212 */
[----:B------:R-:W-:Y:S01]  /*9030*/  ULDC UR4, c[0x0][0x8a8] ;  /* 0x00022a0000047ab9 */ /* 0x000fe20000000800 */
[----:B------:R-:W-:Y:S02]  /*9040*/  IMAD R15, R20, UR5, R15 ;  /* 0x00000005140f7c24 */ /* 0x000fe4000f8e020f */
[----:B------:R-:W-:Y:S02]  /*9050*/  IMAD R18, R18, UR4, R9 ;  /* 0x0000000412127c24 */ /* 0x000fe4000f8e0209 */
[----:B------:R-:W-:-:S03]  /*9060*/  IMAD.MOV.U32 R7, RZ, RZ, R8 ;  /* 0x000000ffff077224 */ /* 0x000fc600078e0008 */
[----:B------:R-:W-:Y:S02]  /*9070*/  SEL R20, R18, R15, !P1 ;  /* 0x0000000f12147207 */ /* 0x000fe40004800000 */
[----:B------:R-:W-:-:S07]  /*9080*/  SEL R21, R15, R18, !P1 ;  /* 0x000000120f157207 */ /* 0x000fce0004800000 */
.L_x_156:
[----:B------:R-:W-:Y:S05]  /*9090*/  BSYNC B1 ;  /* 0x0000000000017941 */ /* 0x000fea0003800000 */
.L_x_155:
[----:B------:R-:W-:-:S13]  /*90a0*/  LOP3.LUT P1, RZ, R4, 0xff, RZ, 0xc0, !PT ;  /* 0x000000ff04ff7812 */ /* 0x000fda000782c0ff */
[----:B------:R-:W-:Y:S05]  /*90b0*/  @P1 BRA `(.L_x_159) ;  /* 0xfffffff400481947 */ /* 0x000fea000383ffff */
[----:B------:R-:W-:Y:S05]  /*90c0*/  BSYNC B0 ;  /* 0x0000000000007941 */ /* 0x000fea0003800000 */
.L_x_147:
[----:B------:R-:W-:-:S03]  /*90d0*/  UMOV UR4, 0xffffffff ;  /* 0xffffffff00047882 */ /* 0x000fc60000000000 */
[----:B------:R-:W-:Y:S05]  /*90e0*/  BRA.DIV UR4, `(.L_x_160) ;  /* 0x0000000a04f87947 */ /* 0x000fea000b800000 */
[----:B------:R-:W-:-:S13]  /*90f0*/  ELECT P6, URZ, PT ;  /* 0x00000000003f782f */ /* 0x000fda00038c0000 */
.L_x_191:
[----:B------:R-:W-:Y:S04]  /*9100*/  BSSY B0, `(.L_x_161) ;  /* 0x0000061000007945 */ /* 0x000fe80003800000 */
[----:B------:R-:W-:Y:S05]  /*9110*/  @!P6 BRA `(.L_x_162) ;  /* 0x00000004007ce947 */ /* 0x000fea0003800000 */
[----:B------:R-:W-:-:S04]  /*9120*/  LOP3.LUT R19, R19, 0x2, RZ, 0xfc, !PT ;  /* 0x0000000213137812 */ /* 0x000fc800078efcff */
[----:B------:R-:W-:-:S13]  /*9130*/  ISETP.NE.AND P0, PT, R19, 0x3, PT ;  /* 0x000000031300780c */ /* 0x000fda0003f05270 */
[----:B------:R-:W-:Y:S05]  /*9140*/  @!P0 BRA `(.L_x_163) ;  /* 0x0000000000048947 */ /* 0x000fea0003800000 */
[----:B------:R-:W-:Y:S01]  /*9150*/  BPT.TRAP 0x1 ;  /* 0x000000040000795c */ /* 0x000fe20000300000 */
.L_x_163:
[----:B------:R-:W1:Y:S01]  /*9160*/  S2R R3, SR_CgaCtaId ;  /* 0x0000000000037919 */ /* 0x000e620000008800 */
[----:B------:R-:W-:-:S04]  /*9170*/  MOV R2, 0x400 ;  /* 0x0000040000027802 */ /* 0x000fc80000000f00 */
[----:B-1----:R-:W-:Y:S02]  /*9180*/  LEA R3, R3, R2, 0x18 ;  /* 0x0000000203037211 */ /* 0x002fe400078ec0ff */
[----:B------:R-:W-:-:S03]  /*9190*/  SHF.L.U32 R2, R0, 0x1f, RZ ;  /* 0x0000001f00027819 */ /* 0x000fc600000006ff */
[----:B------:R-:W-:-:S04]  /*91a0*/  VIADD R3, R3, 0x50 ;  /* 0x0000005003037836 */ /* 0x000fc80000000000 */
[C---:B------:R-:W-:Y:S01]  /*91b0*/  IMAD R7, R12.reuse, 0x8, R3 ;  /* 0x000000080c077824 */ /* 0x040fe200078e0203 */
[----:B------:R-:W-:-:S03]  /*91c0*/  IADD3 R12, R12, 0x1, RZ ;  /* 0x000000010c0c7810 */ /* 0x000fc60007ffe0ff */
[----:B------:R-:W1:Y:S01]  /*91d0*/  SYNCS.PHASECHK.TRANS64.TRYWAIT P0, [R7+URZ], R2 ;  /* 0x00000002070075a7 */ /* 0x000e62000800017f */
[----:B------:R-:W-:-:S04]  /*91e0*/  ISETP.NE.AND P1, PT, R12, 0xa, PT ;  /* 0x0000000a0c00780c */ /* 0x000fc80003f25270 */
[----:B------:R-:W-:Y:S02]  /*91f0*/  SEL R5, RZ, 0x1, P1 ;  /* 0x00000001ff057807 */ /* 0x000fe40000800000 */
[----:B------:R-:W-:Y:S02]  /*9200*/  SEL R12, R12, RZ, P1 ;  /* 0x000000ff0c0c7207 */ /* 0x000fe40000800000 */
[----:B------:R-:W-:-:S03]  /*9210*/  LOP3.LUT R5, R0, R5, RZ, 0x3c, !PT ;  /* 0x0000000500057212 */ /* 0x000fc600078e3cff */
[----:B------:R-:W-:Y:S01]  /*9220*/  IMAD R9, R12, 0x8, R3 ;  /* 0x000000080c097824 */ /* 0x000fe200078e0203 */
[----:B------:R-:W-:Y:S01]  /*9230*/  SHF.L.U32 R4, R5, 0x1f, RZ ;  /* 0x0000001f05047819 */ /* 0x000fe200000006ff */
[----:B-1----:R-:W-:Y:S06]  /*9240*/  @!P0 BRA `(.L_x_164) ;  /* 0x0000000800c08947 */ /* 0x002fec0003800000 */
.L_x_192:
[----:B------:R-:W2:Y:S01]  /*9250*/  SYNCS.PHASECHK.TRANS64.TRYWAIT P0, [R9+URZ], R4 ;  /* 0x00000004090075a7 */ /* 0x000ea2000800017f */
[----:B------:R-:W-:-:S05]  /*9260*/  VIADD R0, R12, 0x1 ;  /* 0x000000010c007836 */ /* 0x000fca0000000000 */
[----:B------:R-:W-:-:S04]  /*9270*/  ISETP.NE.AND P1, PT, R0, 0xa, PT ;  /* 0x0000000a0000780c */ /* 0x000fc80003f25270 */
[----:B-1----:R-:W-:Y:S02]  /*9280*/  SEL R2, RZ, 0x1, P1 ;  /* 0x00000001ff027807 */ /* 0x002fe40000800000 */
[----:B------:R-:W-:Y:S02]  /*9290*/  SEL R0, R0, RZ, P1 ;  /* 0x000000ff00007207 */ /* 0x000fe40000800000 */
[----:B------:R-:W-:-:S03]  /*92a0*/  LOP3.LUT R7, R5, R2, RZ, 0x3c, !PT ;  /* 0x0000000205077212 */ /* 0x000fc600078e3cff */
[----:B------:R-:W-:Y:S01]  /*92b0*/  IMAD R6, R0, 0x8, R3 ;  /* 0x0000000800067824 */ /* 0x000fe200078e0203 */
[----:B------:R-:W-:Y:S01]  /*92c0*/  SHF.L.U32 R5, R7, 0x1f, RZ ;  /* 0x0000001f07057819 */ /* 0x000fe200000006ff */
[----:B--2---:R-:W-:Y:S06]  /*92d0*/  @!P0 BRA `(.L_x_165) ;  /* 0x0000000800b08947 */ /* 0x004fec0003800000 */
.L_x_193:
[----:B------:R-:W2:Y:S01]  /*92e0*/  SYNCS.PHASECHK.TRANS64.TRYWAIT P0, [R6+URZ], R5 ;  /* 0x00000005060075a7 */ /* 0x000ea2000800017f */
[----:B------:R-:W-:-:S04]  /*92f0*/  IADD3 R0, R0, 0x1, RZ ;  /* 0x0000000100007810 */ /* 0x000fc80007ffe0ff */
[----:B------:R-:W-:-:S04]  /*9300*/  ISETP.NE.AND P1, PT, R0, 0xa, PT ;  /* 0x0000000a0000780c */ /* 0x000fc80003f25270 */
[----:B------:R-:W-:Y:S02]  /*9310*/  SEL R2, RZ, 0x1, P1 ;  /* 0x00000001ff027807 */ /* 0x000fe40000800000 */
[----:B------:R-:W-:Y:S02]  /*9320*/  SEL R0, R0, RZ, P1 ;  /* 0x000000ff00007207 */ /* 0x000fe40000800000 */
[----:B------:R-:W-:-:S03]  /*9330*/  LOP3.LUT R7, R7, R2, RZ, 0x3c, !PT ;  /* 0x0000000207077212 */ /* 0x000fc600078e3cff */
[----:B-1----:R-:W-:Y:S01]  /*9340*/  IMAD R9, R0, 0x8, R3 ;  /* 0x0000000800097824 */ /* 0x002fe200078e0203 */
[----:B------:R-:W-:Y:S01]  /*9350*/  SHF.L.U32 R4, R7, 0x1f, RZ ;  /* 0x0000001f07047819 */ /* 0x000fe200000006ff */
[----:B--2---:R-:W-:Y:S06]  /*9360*/  @!P0 BRA `(.L_x_166) ;  /* 0x0000000800a08947 */ /* 0x004fec0003800000 */
.L_x_194:
[----:B------:R-:W2:Y:S01]  /*9370*/  SYNCS.PHASECHK.TRANS64.TRYWAIT P0, [R9+URZ], R4 ;  /* 0x00000004090075a7 */ /* 0x000ea2000800017f */
[----:B------:R-:W-:-:S05]  /*9380*/  VIADD R0, R0, 0x1 ;  /* 0x0000000100007836 */ /* 0x000fca0000000000 */
[----:B------:R-:W-:-:S04]  /*9390*/  ISETP.NE.AND P1, PT, R0, 0xa, PT ;  /* 0x0000000a0000780c */ /* 0x000fc80003f25270 */
[----:B------:R-:W-:Y:S02]  /*93a0*/  SEL R2, RZ, 0x1, P1 ;  /* 0x00000001ff027807 */ /* 0x000fe40000800000 */
[----:B------:R-:W-:Y:S02]  /*93b0*/  SEL R0, R0, RZ, P1 ;  /* 0x000000ff00007207 */ /* 0x000fe40000800000 */
[----:B------:R-:W-:-:S03]  /*93c0*/  LOP3.LUT R7, R7, R2, RZ, 0x3c, !PT ;  /* 0x0000000207077212 */ /* 0x000fc600078e3cff */
[----:B-1----:R-:W-:Y:S01]  /*93d0*/  IMAD R6, R0, 0x8, R3 ;  /* 0x0000000800067824 */ /* 0x002fe200078e0203 */
[----:B------:R-:W-:Y:S01]  /*93e0*/  SHF.L.U32 R5, R7, 0x1f, RZ ;  /* 0x0000001f07057819 */ /* 0x000fe200000006ff */
[----:B--2---:R-:W-:Y:S06]  /*93f0*/  @!P0 BRA `(.L_x_167) ;  /* 0x0000000800908947 */ /* 0x004fec0003800000 */
.L_x_195:
        /* <DEDUP_REMOVED lines=9> */
.L_x_196:
        /* <DEDUP_REMOVED lines=9> */
.L_x_197:
        /* <DEDUP_REMOVED lines=9> */
.L_x_198:
        /* <DEDUP_REMOVED lines=9> */
.L_x_199:
[----:B------:R-:W2:Y:S01]  /*9640*/  SYNCS.PHASECHK.TRANS64.TRYWAIT P0, [R6+URZ], R5 ;  /* 0x00000005060075a7 */ /* 0x000ea2000800017f */
[----:B------:R-:W-:-:S04]  /*9650*/  IADD3 R0, R0, 0x1, RZ ;  /* 0x0000000100007810 */ /* 0x000fc80007ffe0ff */
[----:B------:R-:W-:-:S04]  /*9660*/  ISETP.NE.AND P1, PT, R0, 0xa, PT ;  /* 0x0000000a0000780c */ /* 0x000fc80003f25270 */
[----:B------:R-:W-:Y:S02]  /*9670*/  SEL R2, RZ, 0x1, P1 ;  /* 0x00000001ff027807 */ /* 0x000fe40000800000 */
[----:B------:R-:W-:Y:S02]  /*9680*/  SEL R0, R0, RZ, P1 ;  /* 0x000000ff00007207 */ /* 0x000fe40000800000 */
[----:B------:R-:W-:Y:S01]  /*9690*/  LOP3.LUT R2, R7, R2, RZ, 0x3c, !PT ;  /* 0x0000000207027212 */ /* 0x000fe200078e3cff */
[----:B--2---:R-:W-:Y:S06]  /*96a0*/  @!P0 BRA `(.L_x_172) ;  /* 0x0000000800488947 */ /* 0x004fec0003800000 */
.L_x_200:
[----:B------:R-:W-:Y:S01]  /*96b0*/  IMAD R3, R0, 0x8, R3 ;  /* 0x0000000800037824 */ /* 0x000fe200078e0203 */
[----:B------:R-:W-:-:S07]  /*96c0*/  SHF.L.U32 R0, R2, 0x1f, RZ ;  /* 0x0000001f02007819 */ /* 0x000fce00000006ff */
.L_x_173:
[----:B---3--:R3:W4:Y:S02]  /*96d0*/  SYNCS.PHASECHK.TRANS64.TRYWAIT P0, [R3+URZ], R0 ;  /* 0x00000000030075a7 */ /* 0x008724000800017f */
[----:B----4-:R-:W-:Y:S05]  /*96e0*/  @!P0 NANOSLEEP.SYNCS 0x989680 ;  /* 0x009896800000895d */ /* 0x010fea0003900000 */
[----:B------:R-:W4:Y:S02]  /*96f0*/  @!P0 SYNCS.PHASECHK.TRANS64 P0, [R3+URZ], R0 ;  /* 0x00000000030085a7 */ /* 0x000f24000800007f */
[----:B----4-:R-:W-:Y:S05]  /*9700*/  @!P0 BRA `(.L_x_173) ;  /* 0xfffffffc00f08947 */ /* 0x010fea000383ffff */
.L_x_162:
[----:B------:R-:W-:Y:S05]  /*9710*/  BSYNC B0 ;  /* 0x0000000000007941 */ /* 0x000fea0003800000 */
.L_x_161:
[----:B------:R-:W-:Y:S05]  /*9720*/  EXIT ;  /* 0x000000000000794d */ /* 0x000fea0003800000 */
.L_x_20:
[----:B--2---:R-:W-:-:S04]  /*9730*/  IMAD.U32 R3, RZ, RZ, UR5 ;  /* 0x00000005ff037e24 */ /* 0x004fc8000f8e00ff */
[----:B------:R2:W3:Y:S03]  /*9740*/  SYNCS.PHASECHK.TRANS64.TRYWAIT P0, [R3+URZ], R0 ;  /* 0x00000000030075a7 */ /* 0x0004e6000800017f */
[----:B---3--:R-:W-:Y:S05]  /*9750*/  @!P0 NANOSLEEP.SYNCS 0x989680 ;  /* 0x009896800000895d */ /* 0x008fea0003900000 */
[----:B------:R-:W3:Y:S02]  /*9760*/  @!P0 SYNCS.PHASECHK.TRANS64 P0, [R3+URZ], R0 ;  /* 0x00000000030085a7 */ /* 0x000ee4000800007f */
[----:B---3--:R-:W-:Y:S05]  /*9770*/  @!P0 BRA `(.L_x_20) ;  /* 0xfffffffc00ec8947 */ /* 0x008fea000383ffff */
[----:B------:R-:W-:Y:S05]  /*9780*/  BRA `(.L_x_19) ;  /* 0xffffff8000ec7947 */ /* 0x000fea000383ffff */
.L_x_26:
[----:B--2---:R-:W-:-:S04]  /*9790*/  IMAD.U32 R4, RZ, RZ, UR8 ;  /* 0x00000008ff047e24 */ /* 0x004fc8000f8e00ff */
[----:B------:R2:W3:Y:S03]  /*97a0*/  SYNCS.PHASECHK.TRANS64.TRYWAIT P0, [R4+URZ], R3 ;  /* 0x00000003040075a7 */ /* 0x0004e6000800017f */
[----:B---3--:R-:W-:Y:S05]  /*97b0*/  @!P0 NANOSLEEP.SYNCS 0x989680 ;  /* 0x009896800000895d */ /* 0x008fea0003900000 */
[----:B------:R-:W3:Y:S02]  /*97c0*/  @!P0 SYNCS.PHASECHK.TRANS64 P0, [R4+URZ], R3 ;  /* 0x00000003040085a7 */ /* 0x000ee4000800007f */
[----:B---3--:R-:W-:Y:S05]  /*97d0*/  @!P0 BRA `(.L_x_26) ;  /* 0xfffffffc00ec8947 */ /* 0x008fea000383ffff */
[----:B------:R-:W-:Y:S05]  /*97e0*/  BRA `(.L_x_25) ;  /* 0xffffff8c00647947 */ /* 0x000fea000383ffff */
.L_x_52:
[----:B-1----:R1:W2:Y:S02]  /*97f0*/  SYNCS.PHASECHK.TRANS64.TRYWAIT P1, [R24+URZ+0xa0], R7 ;  /* 0x0000a007180075a7 */ /* 0x0022a4000802017f */
[----:B--2---:R-:W-:Y:S05]  /*9800*/  @!P1 NANOSLEEP.SYNCS 0x989680 ;  /* 0x009896800000995d */ /* 0x004fea0003900000 */
[----:B------:R-:W2:Y:S02]  /*9810*/  @!P1 SYNCS.PHASECHK.TRANS64 P1, [R24+URZ+0xa0], R7 ;  /* 0x0000a007180095a7 */ /* 0x000ea4000802007f */
[----:B--2---:R-:W-:Y:S05]  /*9820*/  @!P1 BRA `(.L_x_52) ;  /* 0xfffffffc00f09947 */ /* 0x004fea000383ffff */
[----:B------:R-:W-:Y:S05]  /*9830*/  BRA `(.L_x_174) ;  /* 0xffffffa400f07947 */ /* 0x000fea000383ffff */
.L_x_63:
[----:B-1----:R1:W2:Y:S02]  /*9840*/  SYNCS.PHASECHK.TRANS64.TRYWAIT P2, [R21+URZ+0xa0], R20 ;  /* 0x0000a014150075a7 */ /* 0x0022a4000804017f */
[----:B--2---:R-:W-:Y:S05]  /*9850*/  @!P2 NANOSLEEP.SYNCS 0x989680 ;  /* 0x009896800000a95d */ /* 0x004fea0003900000 */
[----:B------:R-:W2:Y:S02]  /*9860*/  @!P2 SYNCS.PHASECHK.TRANS64 P2, [R21+URZ+0xa0], R20 ;  /* 0x0000a0141500a5a7 */ /* 0x000ea4000804007f */
[----:B--2---:R-:W-:Y:S05]  /*9870*/  @!P2 BRA `(.L_x_63) ;  /* 0xfffffffc00f0a947 */ /* 0x004fea000383ffff */
[----:B------:R-:W-:Y:S05]  /*9880*/  BRA `(.L_x_175) ;  /* 0xffffffb000887947 */ /* 0x000fea000383ffff */
.L_x_74:
[----:B-1----:R1:W2:Y:S02]  /*9890*/  SYNCS.PHASECHK.TRANS64.TRYWAIT P2, [R15+URZ+0xa0], R20 ;  /* 0x0000a0140f0075a7 */ /* 0x0022a4000804017f */
[----:B--2---:R-:W-:Y:S05]  /*98a0*/  @!P2 NANOSLEEP.SYNCS 0x989680 ;  /* 0x009896800000a95d */ /* 0x004fea0003900000 */
[----:B------:R-:W2:Y:S02]  /*98b0*/  @!P2 SYNCS.PHASECHK.TRANS64 P2, [R15+URZ+0xa0], R20 ;  /* 0x0000a0140f00a5a7 */ /* 0x000ea4000804007f */
[----:B--2---:R-:W-:Y:S05]  /*98c0*/  @!P2 BRA `(.L_x_74) ;  /* 0xfffffffc00f0a947 */ /* 0x004fea000383ffff */
[----:B------:R-:W-:Y:S05]  /*98d0*/  BRA `(.L_x_176) ;  /* 0xffffffb800a87947 */ /* 0x000fea000383ffff */
.L_x_85:
[----:B-1----:R1:W2:Y:S02]  /*98e0*/  SYNCS.PHASECHK.TRANS64.TRYWAIT P2, [R15+URZ+0xa0], R6 ;  /* 0x0000a0060f0075a7 */ /* 0x0022a4000804017f */
[----:B--2---:R-:W-:Y:S05]  /*98f0*/  @!P2 NANOSLEEP.SYNCS 0x989680 ;  /* 0x009896800000a95d */ /* 0x004fea0003900000 */
[----:B------:R-:W2:Y:S02]  /*9900*/  @!P2 SYNCS.PHASECHK.TRANS64 P2, [R15+URZ+0xa0], R6 ;  /* 0x0000a0060f00a5a7 */ /* 0x000ea4000804007f */
[----:B--2---:R-:W-:Y:S05]  /*9910*/  @!P2 BRA `(.L_x_85) ;  /* 0xfffffffc00f0a947 */ /* 0x004fea000383ffff */
[----:B------:R-:W-:Y:S05]  /*9920*/  BRA `(.L_x_177) ;  /* 0xffffffc000c87947 */ /* 0x000fea000383ffff */
.L_x_101:
[----:B-1----:R-:W-:-:S04]  /*9930*/  MOV R6, UR4 ;  /* 0x0000000400067c02 */ /* 0x002fc80008000f00 */
[----:B------:R1:W2:Y:S03]  /*9940*/  SYNCS.PHASECHK.TRANS64.TRYWAIT P0, [R6+URZ+0xe8], R3 ;  /* 0x0000e803060075a7 */ /* 0x0002a6000800017f */
[----:B--2---:R-:W-:Y:S05]  /*9950*/  @!P0 NANOSLEEP.SYNCS 0x989680 ;  /* 0x009896800000895d */ /* 0x004fea0003900000 */
[----:B------:R-:W2:Y:S02]  /*9960*/  @!P0 SYNCS.PHASECHK.TRANS64 P0, [R6+URZ+0xe8], R3 ;  /* 0x0000e803060085a7 */ /* 0x000ea4000800007f */
[----:B--2---:R-:W-:Y:S05]  /*9970*/  @!P0 BRA `(.L_x_101) ;  /* 0xfffffffc00ec8947 */ /* 0x004fea000383ffff */
[----:B------:R-:W-:Y:S05]  /*9980*/  BRA `(.L_x_100) ;  /* 0xffffffd800287947 */ /* 0x000fea000383ffff */
.L_x_110:
[----:B-1----:R-:W-:-:S04]  /*9990*/  IMAD.U32 R5, RZ, RZ, UR4 ;  /* 0x00000004ff057e24 */ /* 0x002fc8000f8e00ff */
[----:B------:R1:W2:Y:S03]  /*99a0*/  SYNCS.PHASECHK.TRANS64.TRYWAIT P1, [R5+URZ+0xc0], R4 ;  /* 0x0000c004050075a7 */ /* 0x0002a6000802017f */
[----:B--2---:R-:W-:Y:S05]  /*99b0*/  @!P1 NANOSLEEP.SYNCS 0x989680 ;  /* 0x009896800000995d */ /* 0x004fea0003900000 */
[----:B------:R-:W2:Y:S02]  /*99c0*/  @!P1 SYNCS.PHASECHK.TRANS64 P1, [R5+URZ+0xc0], R4 ;  /* 0x0000c004050095a7 */ /* 0x000ea4000802007f */
[----:B--2---:R-:W-:Y:S05]  /*99d0*/  @!P1 BRA `(.L_x_110) ;  /* 0xfffffffc00ec9947 */ /* 0x004fea000383ffff */
[----:B------:R-:W-:Y:S05]  /*99e0*/  BRA `(.L_x_178) ;  /* 0xffffffdc00107947 */ /* 0x000fea000383ffff */
.L_x_116:
[----:B-12---:R-:W-:-:S04]  /*99f0*/  IMAD.U32 R5, RZ, RZ, UR4 ;  /* 0x00000004ff057e24 */ /* 0x006fc8000f8e00ff */
[----:B------:R1:W2:Y:S03]  /*9a00*/  SYNCS.PHASECHK.TRANS64.TRYWAIT P1, [R5+URZ+0xc8], R4 ;  /* 0x0000c804050075a7 */ /* 0x0002a6000802017f */
[----:B--2---:R-:W-:Y:S05]  /*9a10*/  @!P1 NANOSLEEP.SYNCS 0x989680 ;  /* 0x009896800000995d */ /* 0x004fea0003900000 */
[----:B------:R-:W2:Y:S02]  /*9a20*/  @!P1 SYNCS.PHASECHK.TRANS64 P1, [R5+URZ+0xc8], R4 ;  /* 0x0000c804050095a7 */ /* 0x000ea4000802007f */
[----:B--2---:R-:W-:Y:S05]  /*9a30*/  @!P1 BRA `(.L_x_116) ;  /* 0xfffffffc00ec9947 */ /* 0x004fea000383ffff */
[----:B------:R-:W-:Y:S05]  /*9a40*/  BRA `(.L_x_179) ;  /* 0xffffffdc00587947 */ /* 0x000fea000383ffff */
.L_x_122:
[----:B-123--:R-:W-:-:S04]  /*9a50*/  IMAD.U32 R5, RZ, RZ, UR4 ;  /* 0x00000004ff057e24 */ /* 0x00efc8000f8e00ff */
[----:B------:R1:W2:Y:S03]  /*9a60*/  SYNCS.PHASECHK.TRANS64.TRYWAIT P1, [R5+URZ+0xd0], R4 ;  /* 0x0000d004050075a7 */ /* 0x0002a6000802017f */
[----:B--2---:R-:W-:Y:S05]  /*9a70*/  @!P1 NANOSLEEP.SYNCS 0x989680 ;  /* 0x009896800000995d */ /* 0x004fea0003900000 */
[----:B------:R-:W2:Y:S02]  /*9a80*/  @!P1 SYNCS.PHASECHK.TRANS64 P1, [R5+URZ+0xd0], R4 ;  /* 0x0000d004050095a7 */ /* 0x000ea4000802007f */
[----:B--2---:R-:W-:Y:S05]  /*9a90*/  @!P1 BRA `(.L_x_122) ;  /* 0xfffffffc00ec9947 */ /* 0x004fea000383ffff */
[----:B------:R-:W-:Y:S05]  /*9aa0*/  BRA `(.L_x_180) ;  /* 0xffffffdc00ac7947 */ /* 0x000fea000383ffff */
.L_x_128:
[----:B-1234-:R-:W-:-:S04]  /*9ab0*/  MOV R5, UR4 ;  /* 0x0000000400057c02 */ /* 0x01efc80008000f00 */
[----:B------:R1:W2:Y:S03]  /*9ac0*/  SYNCS.PHASECHK.TRANS64.TRYWAIT P1, [R5+URZ+0xd8], R4 ;  /* 0x0000d804050075a7 */ /* 0x0002a6000802017f */
[----:B--2---:R-:W-:Y:S05]  /*9ad0*/  @!P1 NANOSLEEP.SYNCS 0x989680 ;  /* 0x009896800000995d */ /* 0x004fea0003900000 */
[----:B------:R-:W2:Y:S02]  /*9ae0*/  @!P1 SYNCS.PHASECHK.TRANS64 P1, [R5+URZ+0xd8], R4 ;  /* 0x0000d804050095a7 */ /* 0x000ea4000802007f */
[----:B--2---:R-:W-:Y:S05]  /*9af0*/  @!P1 BRA `(.L_x_128) ;  /* 0xfffffffc00ec9947 */ /* 0x004fea000383ffff */
[----:B------:R-:W-:Y:S05]  /*9b00*/  BRA `(.L_x_181) ;  /* 0xffffffdc00f47947 */ /* 0x000fea000383ffff */
.L_x_140:
[----:B-1----:R1:W2:Y:S02]  /*9b10*/  SYNCS.PHASECHK.TRANS64.TRYWAIT P0, [R5+URZ+0xc0], R0 ;  /* 0x0000c000050075a7 */ /* 0x0022a4000800017f */
[----:B--2---:R-:W-:Y:S05]  /*9b20*/  @!P0 NANOSLEEP.SYNCS 0x989680 ;  /* 0x009896800000895d */ /* 0x004fea0003900000 */
[----:B------:R-:W2:Y:S02]  /*9b30*/  @!P0 SYNCS.PHASECHK.TRANS64 P0, [R5+URZ+0xc0], R0 ;  /* 0x0000c000050085a7 */ /* 0x000ea4000800007f */
[----:B--2---:R-:W-:Y:S05]  /*9b40*/  @!P0 BRA `(.L_x_140) ;  /* 0xfffffffc00f08947 */ /* 0x004fea000383ffff */
[----:B------:R-:W-:Y:S05]  /*9b50*/  BRA `(.L_x_182) ;  /* 0xffffffe400f47947 */ /* 0x000fea000383ffff */
.L_x_142:
[----:B--2---:R2:W3:Y:S02]  /*9b60*/  SYNCS.PHASECHK.TRANS64.TRYWAIT P0, [R5+URZ+0xc8], R0 ;  /* 0x0000c800050075a7 */ /* 0x0044e4000800017f */
[----:B---3--:R-:W-:Y:S05]  /*9b70*/  @!P0 NANOSLEEP.SYNCS 0x989680 ;  /* 0x009896800000895d */ /* 0x008fea0003900000 */
[----:B------:R-:W3:Y:S02]  /*9b80*/  @!P0 SYNCS.PHASECHK.TRANS64 P0, [R5+URZ+0xc8], R0 ;  /* 0x0000c800050085a7 */ /* 0x000ee4000800007f */
[----:B---3--:R-:W-:Y:S05]  /*9b90*/  @!P0 BRA `(.L_x_142) ;  /* 0xfffffffc00f08947 */ /* 0x008fea000383ffff */
[----:B------:R-:W-:Y:S05]  /*9ba0*/  BRA `(.L_x_183) ;  /* 0xffffffe400f07947 */ /* 0x000fea000383ffff */
.L_x_144:
[----:B---3--:R3:W4:Y:S02]  /*9bb0*/  SYNCS.PHASECHK.TRANS64.TRYWAIT P0, [R5+URZ+0xd0], R0 ;  /* 0x0000d000050075a7 */ /* 0x008724000800017f */
[----:B----4-:R-:W-:Y:S05]  /*9bc0*/  @!P0 NANOSLEEP.SYNCS 0x989680 ;  /* 0x009896800000895d */ /* 0x010fea0003900000 */
[----:B------:R-:W4:Y:S02]  /*9bd0*/  @!P0 SYNCS.PHASECHK.TRANS64 P0, [R5+URZ+0xd0], R0 ;  /* 0x0000d000050085a7 */ /* 0x000f24000800007f */
[----:B----4-:R-:W-:Y:S05]  /*9be0*/  @!P0 BRA `(.L_x_144) ;  /* 0xfffffffc00f08947 */ /* 0x010fea000383ffff */
[----:B------:R-:W-:Y:S05]  /*9bf0*/  BRA `(.L_x_184) ;  /* 0xffffffe400ec7947 */ /* 0x000fea000383ffff */
.L_x_148:
[----:B------:R-:W-:Y:S01]  /*9c00*/  BSSY B1, `(.L_x_185) ;  /* 0x0000006000017945 */ /* 0x000fe20003800000 */
[----:B------:R-:W-:-:S07]  /*9c10*/  IMAD.MOV.U32 R15, RZ, RZ, -0x1 ;  /* 0xffffffffff0f7424 */ /* 0x000fce00078e00ff */
[----:B------:R-:W-:Y:S05]  /*9c20*/  WARPSYNC.COLLECTIVE R15, `(.L_x_186) ;  /* 0x000000000f0c7348 */ /* 0x000fea0003c00000 */
[----:B------:R-:W-:Y:S02]  /*9c30*/  ELECT P6, UR62, PT ;  /* 0x00000000003e782f */ /* 0x000fe400038c0000 */
[----:B------:R-:W-:Y:S01]  /*9c40*/  MOV R14, UR62 ;  /* 0x0000003e000e7c02 */ /* 0x000fe20008000f00 */
[----:B------:R-:W-:Y:S10]  /*9c50*/  ENDCOLLECTIVE ;  /* 0x000000000000791b */ /* 0x000ff40003800000 */
.L_x_186:
[----:B------:R-:W-:Y:S05]  /*9c60*/  BSYNC B1 ;  /* 0x0000000000017941 */ /* 0x000fea0003800000 */
.L_x_185:
[----:B------:R-:W-:Y:S05]  /*9c70*/  BRA `(.L_x_187) ;  /* 0xffffffe800647947 */ /* 0x000fea000383ffff */
.L_x_151:
[----:B--2---:R2:W3:Y:S02]  /*9c80*/  SYNCS.PHASECHK.TRANS64.TRYWAIT P1, [R15+URZ+0x50], R8 ;  /* 0x000050080f0075a7 */ /* 0x0044e4000802017f */
[----:B---3--:R-:W-:Y:S05]  /*9c90*/  @!P1 NANOSLEEP.SYNCS 0x989680 ;  /* 0x009896800000995d */ /* 0x008fea0003900000 */
[----:B------:R-:W3:Y:S02]  /*9ca0*/  @!P1 SYNCS.PHASECHK.TRANS64 P1, [R15+URZ+0x50], R8 ;  /* 0x000050080f0095a7 */ /* 0x000ee4000802007f */
[----:B---3--:R-:W-:Y:S05]  /*9cb0*/  @!P1 BRA `(.L_x_151) ;  /* 0xfffffffc00f09947 */ /* 0x008fea000383ffff */
[----:B------:R-:W-:Y:S05]  /*9cc0*/  BRA `(.L_x_188) ;  /* 0xffffffe800987947 */ /* 0x000fea000383ffff */
.L_x_160:
[----:B------:R-:W-:Y:S01]  /*9cd0*/  BSSY B0, `(.L_x_189) ;  /* 0x0000006000007945 */ /* 0x000fe20003800000 */
[----:B------:R-:W-:-:S07]  /*9ce0*/  IMAD.MOV.U32 R15, RZ, RZ, -0x1 ;  /* 0xffffffffff0f7424 */ /* 0x000fce00078e00ff */
[----:B------:R-:W-:Y:S05]  /*9cf0*/  WARPSYNC.COLLECTIVE R15, `(.L_x_190) ;  /* 0x000000000f0c7348 */ /* 0x000fea0003c00000 */
[----:B------:R-:W-:Y:S02]  /*9d00*/  ELECT P6, UR62, PT ;  /* 0x00000000003e782f */ /* 0x000fe400038c0000 */
[----:B------:R-:W-:Y:S01]  /*9d10*/  MOV R14, UR62 ;  /* 0x0000003e000e7c02 */ /* 0x000fe20008000f00 */
[----:B------:R-:W-:Y:S10]  /*9d20*/  ENDCOLLECTIVE ;  /* 0x000000000000791b */ /* 0x000ff40003800000 */
.L_x_190:
[----:B------:R-:W-:Y:S05]  /*9d30*/  BSYNC B0 ;  /* 0x0000000000007941 */ /* 0x000fea0003800000 */
.L_x_189:
[----:B------:R-:W-:Y:S05]  /*9d40*/  BRA `(.L_x_191) ;  /* 0xfffffff000ec7947 */ /* 0x000fea000383ffff */
.L_x_164:
[----:B-1----:R1:W2:Y:S02]  /*9d50*/  SYNCS.PHASECHK.TRANS64.TRYWAIT P0, [R7+URZ], R2 ;  /* 0x00000002070075a7 */ /* 0x0022a4000800017f */
[----:B--2---:R-:W-:Y:S05]  /*9d60*/  @!P0 NANOSLEEP.SYNCS 0x989680 ;  /* 0x009896800000895d */ /* 0x004fea0003900000 */
[----:B------:R-:W2:Y:S02]  /*9d70*/  @!P0 SYNCS.PHASECHK.TRANS64 P0, [R7+URZ], R2 ;  /* 0x00000002070085a7 */ /* 0x000ea4000800007f */
[----:B--2---:R-:W-:Y:S05]  /*9d80*/  @!P0 BRA `(.L_x_164) ;  /* 0xfffffffc00f08947 */ /* 0x004fea000383ffff */
[----:B------:R-:W-:Y:S05]  /*9d90*/  BRA `(.L_x_192) ;  /* 0xfffffff4002c7947 */ /* 0x000fea000383ffff */
.L_x_165:
[----:B-1----:R1:W2:Y:S02]  /*9da0*/  SYNCS.PHASECHK.TRANS64.TRYWAIT P0, [R9+URZ], R4 ;  /* 0x00000004090075a7 */ /* 0x0022a4000800017f */
[----:B--2---:R-:W-:Y:S05]  /*9db0*/  @!P0 NANOSLEEP.SYNCS 0x989680 ;  /* 0x009896800000895d */ /* 0x004fea0003900000 */
[----:B------:R-:W2:Y:S02]  /*9dc0*/  @!P0 SYNCS.PHASECHK.TRANS64 P0, [R9+URZ], R4 ;  /* 0x00000004090085a7 */ /* 0x000ea4000800007f */
[----:B--2---:R-:W-:Y:S05]  /*9dd0*/  @!P0 BRA `(.L_x_165) ;  /* 0xfffffffc00f08947 */ /* 0x004fea000383ffff */
[----:B------:R-:W-:Y:S05]  /*9de0*/  BRA `(.L_x_193) ;  /* 0xfffffff4003c7947 */ /* 0x000fea000383ffff */
.L_x_166:
[----:B-1----:R1:W2:Y:S02]  /*9df0*/  SYNCS.PHASECHK.TRANS64.TRYWAIT P0, [R6+URZ], R5 ;  /* 0x00000005060075a7 */ /* 0x0022a4000800017f */
[----:B--2---:R-:W-:Y:S05]  /*9e00*/  @!P0 NANOSLEEP.SYNCS 0x989680 ;  /* 0x009896800000895d */ /* 0x004fea0003900000 */
[----:B------:R-:W2:Y:S02]  /*9e10*/  @!P0 SYNCS.PHASECHK.TRANS64 P0, [R6+URZ], R5 ;  /* 0x00000005060085a7 */ /* 0x000ea4000800007f */
[----:B--2---:R-:W-:Y:S05]  /*9e20*/  @!P0 BRA `(.L_x_166) ;  /* 0xfffffffc00f08947 */ /* 0x004fea000383ffff */
[----:B------:R-:W-:Y:S05]  /*9e30*/  BRA `(.L_x_194) ;  /* 0xfffffff4004c7947 */ /* 0x000fea000383ffff */
.L_x_167:
[----:B-1----:R1:W2:Y:S02]  /*9e40*/  SYNCS.PHASECHK.TRANS64.TRYWAIT P0, [R9+URZ], R4 ;  /* 0x00000004090075a7 */ /* 0x0022a4000800017f */
[----:B--2---:R-:W-:Y:S05]  /*9e50*/  @!P0 NANOSLEEP.SYNCS 0x989680 ;  /* 0x009896800000895d */ /* 0x004fea0003900000 */
[----:B------:R-:W2:Y:S02]  /*9e60*/  @!P0 SYNCS.PHASECHK.TRANS64 P0, [R9+URZ], R4 ;  /* 0x00000004090085a7 */ /* 0x000ea4000800007f */
[----:B--2---:R-:W-:Y:S05]  /*9e70*/  @!P0 BRA `(.L_x_167) ;  /* 0xfffffffc00f08947 */ /* 0x004fea000383ffff */
[----:B------:R-:W-:Y:S05]  /*9e80*/  BRA `(.L_x_195) ;  /* 0xfffffff4005c7947 */ /* 0x000fea000383ffff */
.L_x_168:
[----:B-1----:R1:W2:Y:S02]  /*9e90*/  SYNCS.PHASECHK.TRANS64.TRYWAIT P0, [R6+URZ], R5 ;  /* 0x00000005060075a7 */ /* 0x0022a4000800017f */
[----:B--2---:R-:W-:Y:S05]  /*9ea0*/  @!P0 NANOSLEEP.SYNCS 0x989680 ;  /* 0x009896800000895d */ /* 0x004fea0003900000 */
[----:B------:R-:W2:Y:S02]  /*9eb0*/  @!P0 SYNCS.PHASECHK.TRANS64 P0, [R6+URZ], R5 ;  /* 0x00000005060085a7 */ /* 0x000ea4000800007f */
[----:B--2---:R-:W-:Y:S05]  /*9ec0*/  @!P0 BRA `(.L_x_168) ;  /* 0xfffffffc00f08947 */ /* 0x004fea000383ffff */
[----:B------:R-:W-:Y:S05]  /*9ed0*/  BRA `(.L_x_196) ;  /* 0xfffffff4006c7947 */ /* 0x000fea000383ffff */
.L_x_169:
[----:B-1----:R1:W2:Y:S02]  /*9ee0*/  SYNCS.PHASECHK.TRANS64.TRYWAIT P0, [R9+URZ], R4 ;  /* 0x00000004090075a7 */ /* 0x0022a4000800017f */
[----:B--2---:R-:W-:Y:S05]  /*9ef0*/  @!P0 NANOSLEEP.SYNCS 0x989680 ;  /* 0x009896800000895d */ /* 0x004fea0003900000 */
[----:B------:R-:W2:Y:S02]  /*9f00*/  @!P0 SYNCS.PHASECHK.TRANS64 P0, [R9+URZ], R4 ;  /* 0x00000004090085a7 */ /* 0x000ea4000800007f */
[----:B--2---:R-:W-:Y:S05]  /*9f10*/  @!P0 BRA `(.L_x_169) ;  /* 0xfffffffc00f08947 */ /* 0x004fea000383ffff */
[----:B------:R-:W-:Y:S05]  /*9f20*/  BRA `(.L_x_197) ;  /* 0xfffffff4007c7947 */ /* 0x000fea000383ffff */
.L_x_170:
[----:B-1----:R1:W2:Y:S02]  /*9f30*/  SYNCS.PHASECHK.TRANS64.TRYWAIT P0, [R6+URZ], R5 ;  /* 0x00000005060075a7 */ /* 0x0022a4000800017f */
[----:B--2---:R-:W-:Y:S05]  /*9f40*/  @!P0 NANOSLEEP.SYNCS 0x989680 ;  /* 0x009896800000895d */ /* 0x004fea0003900000 */
[----:B------:R-:W2:Y:S02]  /*9f50*/  @!P0 SYNCS.PHASECHK.TRANS64 P0, [R6+URZ], R5 ;  /* 0x00000005060085a7 */ /* 0x000ea4000800007f */
[----:B--2---:R-:W-:Y:S05]  /*9f60*/  @!P0 BRA `(.L_x_170) ;  /* 0xfffffffc00f08947 */ /* 0x004fea000383ffff */
[----:B------:R-:W-:Y:S05]  /*9f70*/  BRA `(.L_x_198) ;  /* 0xfffffff4008c7947 */ /* 0x000fea000383ffff */
.L_x_171:
[----:B-1----:R1:W2:Y:S02]  /*9f80*/  SYNCS.PHASECHK.TRANS64.TRYWAIT P0, [R9+URZ], R4 ;  /* 0x00000004090075a7 */ /* 0x0022a4000800017f */
[----:B--2---:R-:W-:Y:S05]  /*9f90*/  @!P0 NANOSLEEP.SYNCS 0x989680 ;  /* 0x009896800000895d */ /* 0x004fea0003900000 */
[----:B------:R-:W2:Y:S02]  /*9fa0*/  @!P0 SYNCS.PHASECHK.TRANS64 P0, [R9+URZ], R4 ;  /* 0x00000004090085a7 */ /* 0x000ea4000800007f */
[----:B--2---:R-:W-:Y:S05]  /*9fb0*/  @!P0 BRA `(.L_x_171) ;  /* 0xfffffffc00f08947 */ /* 0x004fea000383ffff */
[----:B------:R-:W-:Y:S05]  /*9fc0*/  BRA `(.L_x_199) ;  /* 0xfffffff4009c7947 */ /* 0x000fea000383ffff */
.L_x_172:
[----:B--2---:R2:W3:Y:S02]  /*9fd0*/  SYNCS.PHASECHK.TRANS64.TRYWAIT P0, [R6+URZ], R5 ;  /* 0x00000005060075a7 */ /* 0x0044e4000800017f */
[----:B---3--:R-:W-:Y:S05]  /*9fe0*/  @!P0 NANOSLEEP.SYNCS 0x989680 ;  /* 0x009896800000895d */ /* 0x008fea0003900000 */
[----:B------:R-:W3:Y:S02]  /*9ff0*/  @!P0 SYNCS.PHASECHK.TRANS64 P0, [R6+URZ], R5 ;  /* 0x00000005060085a7 */ /* 0x000ee4000800007f */
[----:B---3--:R-:W-:Y:S05]  /*a000*/  @!P0 BRA `(.L_x_172) ;  /* 0xfffffffc00f08947 */ /* 0x008fea000383ffff */
[----:B------:R-:W-:Y:S05]  /*a010*/  BRA `(.L_x_200) ;  /* 0xfffffff400a47947 */ /* 0x000fea000383ffff */
.L_x_201:
[----:B------:R-:W-:-:S00]  /*a020*/  BRA `(.L_x_201) ;  /* 0xfffffffc00fc7947 */ /* 0x000fc0000383ffff */
[----:B------:R-:W-:-:S00]  /*a030*/  NOP ;  /* 0x0000000000007918 */ /* 0x000fc00000000000 */
        /* <DEDUP_REMOVED lines=12> */
.L_x_202:


//--------------------- .nv.global.init           --------------------------
	.section	.nv.global.init,"aw",@progbits
.nv.global.init:
	.type		$str$24,@object
	.size		$str$24,($str$25 - $str$24)
$str$24:
        /*0000*/ 	.byte	0x28, 0x61, 0x64, 0x64, 0x72, 0x65, 0x73, 0x73, 0x20, 0x26, 0x20, 0x6d, 0x61, 0x73, 0x6b, 0x29
        /*0010*/ 	.byte	0x20, 0x3d, 0x3d, 0x20, 0x30, 0x00
	.type		$str$25,@object
	.size		$str$25,(__unnamed_1 - $str$25)
$str$25:
        /*0016*/ 	.byte	0x2f, 0x74, 0x6d, 0x70, 0x2f, 0x63, 0x75, 0x74, 0x6c, 0x61, 0x73, 0x73, 0x5f, 0x73, 0x77, 0x65
        /*0026*/ 	.byte	0x65, 0x70, 0x5f, 0x73, 0x72, 0x63, 0x2f, 0x69, 0x6e, 0x63, 0x6c, 0x75, 0x64, 0x65, 0x2f, 0x63
        /*0036*/ 	.byte	0x75, 0x74, 0x65, 0x2f, 0x70, 0x6f, 0x69, 0x6e, 0x74, 0x65, 0x72, 0x5f, 0x66, 0x6c, 0x61, 0x67
        /*0046*/ 	.byte	0x67, 0x65, 0x64, 0x2e, 0x68, 0x70, 0x70, 0x00
	.type		__unnamed_1,@object
	.size		__unnamed_1,(__unnamed_2 - __unnamed_1)
__unnamed_1:
        /*004e*/ 	.byte	0x61, 0x75, 0x74, 0x6f, 0x20, 0x63, 0x75, 0x74, 0x65, 0x3a, 0x3a, 0x61, 0x73, 0x5f, 0x70, 0x6f
        /* <DEDUP_REMOVED lines=27> */
        /*020e*/ 	.byte	0x3a, 0x43, 0x3c, 0x34, 0x30, 0x39, 0x36, 0x3e, 0x3e, 0x3e, 0x3e, 0x3e, 0x5d, 0x00
	.type		__unnamed_2,@object
	.size		__unnamed_2,(.L_1 - __unnamed_2)
__unnamed_2:
        /* <DEDUP_REMOVED lines=29> */
.L_1:


//--------------------- .nv.shared._ZN7cutlass13device_kernelINS_4gemm6kernel13GemmUniversalIN4cute5tupleIJiiiiEEENS1_10collective13CollectiveMmaINS1_37MainloopSm90TmaGmmaWarpSpecializedFP8ILi10ENS5_IJNS4_1CILi1EEESB_SB_EEENS1_35KernelTmaWarpSpecializedCooperativeEEENS5_IJNSA_ILi256EEENSA_ILi64EEESG_EEENS_12float_e4m3_tENS5_IJlSB_lEEESI_SJ_NS4_8TiledMMAINS4_8MMA_AtomIJNS4_4SM904GMMA30MMA_64x64x32_F32E4M3E4M3_SS_TNILNSN_7ScaleInE1ELSP_1EEEEEENS4_6LayoutINS5_IJNSA_ILi2EEESB_SB_EEENS5_IJSB_NSA_ILi0EEESV_EEEEENS5_IJNS4_10UnderscoreESY_SY_EEEEENS4_13SM90_TMA_LOADENS4_14ComposedLayoutINS4_7SwizzleILi2ELi4ELi3EEENS4_18smem_ptr_flag_bitsILi8EEENSS_INS5_IJNSA_ILi8EEESG_EEENS5_IJSG_SB_EEEEEEEvNS4_8identityES11_S1B_vS1C_EENS_8epilogue10collective18CollectiveEpilogueINS1E_22Sm90TmaWarpSpecializedILi4ELi2ELi16ELb0ELb0EEEJSH_NS5_IJNSA_ILi128EEENSA_ILi32EEEEEESI_SJ_SI_SJ_NS1E_6fusion15FusionCallbacksIS1I_NS1M_17LinCombPerRowBiasISI_fSI_SI_fLi16ELNS_15FloatRoundStyleE2EEESH_S1L_JEEES11_NS12_INS13_ILi1ELi4ELi3EEES16_NSS_INS5_IJS17_S1K_EEENS5_IJS1K_SB_EEEEEEENS4_39AutoVectorizingCopyWithAssumedAlignmentILi128EEENS4_14SM90_TMA_STOREES1W_S1Y_NS4_9Copy_AtomIJNS4_17SM90_U32x4_STSM_NENS_6half_tEEEEvEEEvvEEEEvNT_6ParamsE --------------------------
	.section	.nv.shared._ZN7cutlass13device_kernelINS_4gemm6kernel13GemmUniversalIN4cute5tupleIJiiiiEEENS1_10collective13CollectiveMmaINS1_37MainloopSm90TmaGmmaWarpSpecializedFP8ILi10ENS5_IJNS4_1CILi1EEESB_SB_EEENS1_35KernelTmaWarpSpecializedCooperativeEEENS5_IJNSA_ILi256EEENSA_ILi64EEESG_EEENS_12float_e4m3_tENS5_IJlSB_lEEESI_SJ_NS4_8TiledMMAINS4_8MMA_AtomIJNS4_4SM904GMMA30MMA_64x64x32_F32E4M3E4M3_SS_TNILNSN_7ScaleInE1ELSP_1EEEEEENS4_6LayoutINS5_IJNSA_ILi2EEESB_SB_EEENS5_IJSB_NSA_ILi0EEESV_EEEEENS5_IJNS4_10UnderscoreESY_SY_EEEEENS4_13SM90_TMA_LOADENS4_14ComposedLayoutINS4_7SwizzleILi2ELi4ELi3EEENS4_18smem_ptr_flag_bitsILi8EEENSS_INS5_IJNSA_ILi8EEESG_EEENS5_IJSG_SB_EEEEEEEvNS4_8identityES11_S1B_vS1C_EENS_8epilogue10collective18CollectiveEpilogueINS1E_22Sm90TmaWarpSpecializedILi4ELi2ELi16ELb0ELb0EEEJSH_NS5_IJNSA_ILi128EEENSA_ILi32EEEEEESI_SJ_SI_SJ_NS1E_6fusion15FusionCallbacksIS1I_NS1M_17LinCombPerRowBiasISI_fSI_SI_fLi16ELNS_15FloatRoundStyleE2EEESH_S1L_JEEES11_NS12_INS13_ILi1ELi4ELi3EEES16_NSS_INS5_IJS17_S1K_EEENS5_IJS1K_SB_EEEEEEENS4_39AutoVectorizingCopyWithAssumedAlignmentILi128EEENS4_14SM90_TMA_STOREES1W_S1Y_NS4_9Copy_AtomIJNS4_17SM90_U32x4_STSM_NENS_6half_tEEEEvEEEvvEEEEvNT_6ParamsE,"aw",@nobits
	.sectionflags	@""
	.align	16
	.zero		1024


//--------------------- .nv.shared.reserved.0     --------------------------
	.section	.nv.shared.reserved.0,"aw",@nobits
	.weak		__nv_reservedSMEM_offset_0_alias
	.size		__nv_reservedSMEM_offset_0_alias, 0, 0
	.other		__nv_reservedSMEM_offset_0_alias,@"STO_CUDA_RESERVED_SHARED STV_DEFAULT"
__nv_reservedSMEM_offset_0_alias:
	.zero		0


//--------------------- .nv.global                --------------------------
	.section	.nv.global,"aw",@nobits
.nv.global:
	.type		_ZN39_INTERNAL_96d2f4a5_4_k_cu_de08e999_29124cute1_E,@object
	.size		_ZN39_INTERNAL_96d2f4a5_4_k_cu_de08e999_29124cute1_E,(_ZN39_INTERNAL_96d2f4a5_4_k_cu_de08e999_29124cuda3std3__45__cpo6cbeginE - _ZN39_INTERNAL_96d2f4a5_4_k_cu_de08e999_29124cute1_E)
_ZN39_INTERNAL_96d2f4a5_4_k_cu_de08e999_29124cute1_E:
	.zero		1
	.type		_ZN39_INTERNAL_96d2f4a5_4_k_cu_de08e999_29124cuda3std3__45__cpo6cbeginE,@object
	.size		_ZN39_INTERNAL_96d2f4a5_4_k_cu_de08e999_29124cuda3std3__45__cpo6cbeginE,(_ZN39_INTERNAL_96d2f4a5_4_k_cu_de08e999_29124cuda3std3__48in_placeE - _ZN39_INTERNAL_96d2f4a5_4_k_cu_de08e999_29124cuda3std3__45__cpo6cbeginE)
_ZN39_INTERNAL_96d2f4a5_4_k_cu_de08e999_29124cuda3std3__45__cpo6cbeginE:
	.zero		1
	.type		_ZN39_INTERNAL_96d2f4a5_4_k_cu_de08e999_29124cuda3std3__48in_placeE,@object
	.size		_ZN39_INTERNAL_96d2f4a5_4_k_cu_de08e999_29124cuda3std3__48in_placeE,(_ZN39_INTERNAL_96d2f4a5_4_k_cu_de08e999_29124cuda3std6ranges3__45__cpo9iter_moveE - _ZN39_INTERNAL_96d2f4a5_4_k_cu_de08e999_29124cuda3std3__48in_placeE)
_ZN39_INTERNAL_96d2f4a5_4_k_cu_de08e999_29124cuda3std3__48in_placeE:
	.zero		1
	.type		_ZN39_INTERNAL_96d2f4a5_4_k_cu_de08e999_29124cuda3std6ranges3__45__cpo9iter_moveE,@object
	.size		_ZN39_INTERNAL_96d2f4a5_4_k_cu_de08e999_29124cuda3std6ranges3__45__cpo9iter_moveE,(_ZN39_INTERNAL_96d2f4a5_4_k_cu_de08e999_29124cuda3std3__45__cpo5beginE - _ZN39_INTERNAL_96d2f4a5_4_k_cu_de08e999_29124cuda3std6ranges3__45__cpo9iter_moveE)
_ZN39_INTERNAL_96d2f4a5_4_k_cu_de08e999_29124cuda3std6ranges3__45__cpo9iter_moveE:
	.zero		1
	.type		_ZN39_INTERNAL_96d2f4a5_4_k_cu_de08e999_29124cuda3std3__45__cpo5beginE,@object
	.size		_ZN39_INTERNAL_96d2f4a5_4_k_cu_de08e999_29124cuda3std3__45__cpo5beginE,(_ZN39_INTERNAL_96d2f4a5_4_k_cu_de08e999_29124cuda3std3__441_GLOBAL__N__96d2f4a5_4_k_cu_de08e999_29126ignoreE - _ZN39_INTERNAL_96d2f4a5_4_k_cu_de08e999_29124cuda3std3__45__cpo5beginE)
_ZN39_INTERNAL_96d2f4a5_4_k_cu_de08e999_29124cuda3std3__45__cpo5beginE:
	.zero		1
	.type		_ZN39_INTERNAL_96d2f4a5_4_k_cu_de08e999_29124cuda3std3__441_GLOBAL__N__96d2f4a5_4_k_cu_de08e999_29126ignoreE,@object
	.size		_ZN39_INTERNAL_96d2f4a5_4_k_cu_de08e999_29124cuda3std3__441_GLOBAL__N__96d2f4a5_4_k_cu_de08e999_29126ignoreE,(_ZN39_INTERNAL_96d2f4a5_4_k_cu_de08e999_29124cute7productE - _ZN39_INTERNAL_96d2f4a5_4_k_cu_de08e999_29124cuda3std3__441_GLOBAL__N__96d2f4a5_4_k_cu_de08e999_29126ignoreE)
_ZN39_INTERNAL_96d2f4a5_4_k_cu_de08e999_29124cuda3std3__441_GLOBAL__N__96d2f4a5_4_k_cu_de08e999_29126ignoreE:
	.zero		1
	.type		_ZN39_INTERNAL_96d2f4a5_4_k_cu_de08e999_29124cute7productE,@object
	.size		_ZN39_INTERNAL_96d2f4a5_4_k_cu_de08e999_29124cute7productE,(_ZN39_INTERNAL_96d2f4a5_4_k_cu_de08e999_29124cuda3std3__45__cpo3endE - _ZN39_INTERNAL_96d2f4a5_4_k_cu_de08e999_29124cute7productE)
_ZN39_INTERNAL_96d2f4a5_4_k_cu_de08e999_29124cute7productE:
	.zero		1
	.type		_ZN39_INTERNAL_96d2f4a5_4_k_cu_de08e999_29124cuda3std3__45__cpo3endE,@object
	.size		_ZN39_INTERNAL_96d2f4a5_4_k_cu_de08e999_29124cuda3std3__45__cpo3endE,(_ZN39_INTERNAL_96d2f4a5_4_k_cu_de08e999_29124cuda3std3__419piecewise_constructE - _ZN39_INTERNAL_96d2f4a5_4_k_cu_de08e999_29124cuda3std3__45__cpo3endE)
_ZN39_INTERNAL_96d2f4a5_4_k_cu_de08e999_29124cuda3std3__45__cpo3endE:
	.zero		1
	.type		_ZN39_INTERNAL_96d2f4a5_4_k_cu_de08e999_29124cuda3std3__419piecewise_constructE,@object
	.size		_ZN39_INTERNAL_96d2f4a5_4_k_cu_de08e999_29124cuda3std3__419piecewise_constructE,(_ZN39_INTERNAL_96d2f4a5_4_k_cu_de08e999_29124cuda3std3__45__cpo4cendE - _ZN39_INTERNAL_96d2f4a5_4_k_cu_de08e999_29124cuda3std3__419piecewise_constructE)
_ZN39_INTERNAL_96d2f4a5_4_k_cu_de08e999_29124cuda3std3__419piecewise_constructE:
	.zero		1
	.type		_ZN39_INTERNAL_96d2f4a5_4_k_cu_de08e999_29124cuda3std3__45__cpo4cendE,@object
	.size		_ZN39_INTERNAL_96d2f4a5_4_k_cu_de08e999_29124cuda3std3__45__cpo4cendE,(_ZN39_INTERNAL_96d2f4a5_4_k_cu_de08e999_29124cuda3std6ranges3__45__cpo4swapE - _ZN39_INTERNAL_96d2f4a5_4_k_cu_de08e999_29124cuda3std3__45__cpo4cendE)
_ZN39_INTERNAL_96d2f4a5_4_k_cu_de08e999_29124cuda3std3__45__cpo4cendE:
	.zero		1
	.type		_ZN39_INTERNAL_96d2f4a5_4_k_cu_de08e999_29124cuda3std6ranges3__45__cpo4swapE,@object
	.size		_ZN39_INTERNAL_96d2f4a5_4_k_cu_de08e999_29124cuda3std6ranges3__45__cpo4swapE,(.L_9 - _ZN39_INTERNAL_96d2f4a5_4_k_cu_de08e999_29124cuda3std6ranges3__45__cpo4swapE)
_ZN39_INTERNAL_96d2f4a5_4_k_cu_de08e999_29124cuda3std6ranges3__45__cpo4swapE:
	.zero		1
.L_9:


//--------------------- .nv.constant0._ZN7cutlass13device_kernelINS_4gemm6kernel13GemmUniversalIN4cute5tupleIJiiiiEEENS1_10collective13CollectiveMmaINS1_37MainloopSm90TmaGmmaWarpSpecializedFP8ILi10ENS5_IJNS4_1CILi1EEESB_SB_EEENS1_35KernelTmaWarpSpecializedCooperativeEEENS5_IJNSA_ILi256EEENSA_ILi64EEESG_EEENS_12float_e4m3_tENS5_IJlSB_lEEESI_SJ_NS4_8TiledMMAINS4_8MMA_AtomIJNS4_4SM904GMMA30MMA_64x64x32_F32E4M3E4M3_SS_TNILNSN_7ScaleInE1ELSP_1EEEEEENS4_6LayoutINS5_IJNSA_ILi2EEESB_SB_EEENS5_IJSB_NSA_ILi0EEESV_EEEEENS5_IJNS4_10UnderscoreESY_SY_EEEEENS4_13SM90_TMA_LOADENS4_14ComposedLayoutINS4_7SwizzleILi2ELi4ELi3EEENS4_18smem_ptr_flag_bitsILi8EEENSS_INS5_IJNSA_ILi8EEESG_EEENS5_IJSG_SB_EEEEEEEvNS4_8identityES11_S1B_vS1C_EENS_8epilogue10collective18CollectiveEpilogueINS1E_22Sm90TmaWarpSpecializedILi4ELi2ELi16ELb0ELb0EEEJSH_NS5_IJNSA_ILi128EEENSA_ILi32EEEEEESI_SJ_SI_SJ_NS1E_6fusion15FusionCallbacksIS1I_NS1M_17LinCombPerRowBiasISI_fSI_SI_fLi16ELNS_15FloatRoundStyleE2EEESH_S1L_JEEES11_NS12_INS13_ILi1ELi4ELi3EEES16_NSS_INS5_IJS17_S1K_EEENS5_IJS1K_SB_EEEEEEENS4_39AutoVectorizingCopyWithAssumedAlignmentILi128EEENS4_14SM90_TMA_STOREES1W_S1Y_NS4_9Copy_AtomIJNS4_17SM90_U32x4_STSM_NENS_6half_tEEEEvEEEvvEEEEvNT_6ParamsE --------------------------
	.section	.nv.constant0._ZN7cutlass13device_kernelINS_4gemm6kernel13GemmUniversalIN4cute5tupleIJiiiiEEENS1_10collective13CollectiveMmaINS1_37MainloopSm90TmaGmmaWarpSpecializedFP8ILi10ENS5_IJNS4_1CILi1EEESB_SB_EEENS1_35KernelTmaWarpSpecializedCooperativeEEENS5_IJNSA_ILi256EEENSA_ILi64EEESG_EEENS_12float_e4m3_tENS5_IJlSB_lEEESI_SJ_NS4_8TiledMMAINS4_8MMA_AtomIJNS4_4SM904GMMA30MMA_64x64x32_F32E4M3E4M3_SS_TNILNSN_7ScaleInE1ELSP_1EEEEEENS4_6LayoutINS5_IJNSA_ILi2EEESB_SB_EEENS5_IJSB_NSA_ILi0EEESV_EEEEENS5_IJNS4_10UnderscoreESY_SY_EEEEENS4_13SM90_TMA_LOADENS4_14ComposedLayoutINS4_7SwizzleILi2ELi4ELi3EEENS4_18smem_ptr_flag_bitsILi8EEENSS_INS5_IJNSA_ILi8EEESG_EEENS5_IJSG_SB_EEEEEEEvNS4_8identityES11_S1B_vS1C_EENS_8epilogue10collective18CollectiveEpilogueINS1E_22Sm90TmaWarpSpecializedILi4ELi2ELi16ELb0ELb0EEEJSH_NS5_IJNSA_ILi128EEENSA_ILi32EEEEEESI_SJ_SI_SJ_NS1E_6fusion15FusionCallbacksIS1I_NS1M_17LinCombPerRowBiasISI_fSI_SI_fLi16ELNS_15FloatRoundStyleE2EEESH_S1L_JEEES11_NS12_INS13_ILi1ELi4ELi3EEES16_NSS_INS5_IJS17_S1K_EEENS5_IJS1K_SB_EEEEEEENS4_39AutoVectorizingCopyWithAssumedAlignmentILi128EEENS4_14SM90_TMA_STOREES1W_S1Y_NS4_9Copy_AtomIJNS4_17SM90_U32x4_STSM_NENS_6half_tEEEEvEEEvvEEEEvNT_6ParamsE,"a",@progbits
	.sectionflags	@""
	.align	4
.nv.constant0._ZN7cutlass13device_kernelINS_4gemm6kernel13GemmUniversalIN4cute5tupleIJiiiiEEENS1_10collective13CollectiveMmaINS1_37MainloopSm90TmaGmmaWarpSpecializedFP8ILi10ENS5_IJNS4_1CILi1EEESB_SB_EEENS1_35KernelTmaWarpSpecializedCooperativeEEENS5_IJNSA_ILi256EEENSA_ILi64EEESG_EEENS_12float_e4m3_tENS5_IJlSB_lEEESI_SJ_NS4_8TiledMMAINS4_8MMA_AtomIJNS4_4SM904GMMA30MMA_64x64x32_F32E4M3E4M3_SS_TNILNSN_7ScaleInE1ELSP_1EEEEEENS4_6LayoutINS5_IJNSA_ILi2EEESB_SB_EEENS5_IJSB_NSA_ILi0EEESV_EEEEENS5_IJNS4_10UnderscoreESY_SY_EEEEENS4_13SM90_TMA_LOADENS4_14ComposedLayoutINS4_7SwizzleILi2ELi4ELi3EEENS4_18smem_ptr_flag_bitsILi8EEENSS_INS5_IJNSA_ILi8EEESG_EEENS5_IJSG_SB_EEEEEEEvNS4_8identityES11_S1B_vS1C_EENS_8epilogue10collective18CollectiveEpilogueINS1E_22Sm90TmaWarpSpecializedILi4ELi2ELi16ELb0ELb0EEEJSH_NS5_IJNSA_ILi128EEENSA_ILi32EEEEEESI_SJ_SI_SJ_NS1E_6fusion15FusionCallbacksIS1I_NS1M_17LinCombPerRowBiasISI_fSI_SI_fLi16ELNS_15FloatRoundStyleE2EEESH_S1L_JEEES11_NS12_INS13_ILi1ELi4ELi3EEES16_NSS_INS5_IJS17_S1K_EEENS5_IJS1K_SB_EEEEEEENS4_39AutoVectorizingCopyWithAssumedAlignmentILi128EEENS4_14SM90_TMA_STOREES1W_S1Y_NS4_9Copy_AtomIJNS4_17SM90_U32x4_STSM_NENS_6half_tEEEEvEEEvvEEEEvNT_6ParamsE:
	.zero		2432


//--------------------- SYMBOLS --------------------------

	.type		.nv.reservedSmem.offset0,@object
	.size		.nv.reservedSmem.offset0,0x4
	.type		__assertfail,@function
